	.target	sm_100a

	.elftype	@"ET_EXEC"


//--------------------- .note.nv.tkinfo           --------------------------
	.section	.note.nv.tkinfo,"",@"SHT_NOTE"
	.sectionflags	@"SHF_NOTE_NV_TKINFO"
	.tkinfo
        /*0018*/ 	.word	0x00000002
        /*0030*/ 	.string	""
        /*0030*/ 	.string	"ptxas"
        /*0030*/ 	.string	"Cuda compilation tools, release 13.0, V13.0.88"
        /*0030*/ 	.string	"Build cuda_13.0.r13.0/compiler.36424714_0"
        /*0030*/ 	.string	"-arch sm_100a -m 64 "



//--------------------- .note.nv.cuinfo           --------------------------
	.section	.note.nv.cuinfo,"",@"SHT_NOTE"
	.sectionflags	@"SHF_NOTE_NV_CUINFO"
        /*0018*/ 	.short	0x0002
        /*001a*/ 	.short	0x0064
        /*001c*/ 	.short	0x0082
	.zero		2


//--------------------- .nv.info                  --------------------------
	.section	.nv.info,"",@"SHT_CUDA_INFO"
	.align	4


	//----- nvinfo : EIATTR_REGCOUNT
	.align		4
        /*0000*/ 	.byte	0x04, 0x2f
        /*0002*/ 	.short	(.L_12 - .L_11)
	.align		4
.L_11:
        /*0004*/ 	.word	index@(_ZN7cutlass13device_kernelIN5flash11enable_sm90INS1_16FlashAttnFwdSm90INS1_25CollectiveMainloopFwdSm90ILi2EN4cute5tupleIJNS5_1CILi1EEES8_S8_EEENS6_IJNS7_ILi128EEENS7_ILi80EEENS7_ILi256EEEEEELi256ENS_10bfloat16_tEfNS_4arch4Sm90ELb1ELb0ELb1ELb1ELb0ELb1ELb0ELb1ELb1ELb1ELb1ELb0EEENS1_21CollectiveEpilogueFwdINS6_IJSA_SC_SB_EEES9_SE_SG_Li256ELb1ELb1ELb1ELb0EEENS1_36VarlenDynamicPersistentTileSchedulerILi128ELi80ELi256ELi128ELb1ELb1ELb1ELb1ELb1ELb1EEEEEEEEEvNT_6ParamsE)
        /*0008*/ 	.word	0x00000004


	//----- nvinfo : EIATTR_FRAME_SIZE
	.align		4
.L_12:
        /*000c*/ 	.byte	0x04, 0x11
        /*000e*/ 	.short	(.L_14 - .L_13)
	.align		4
.L_13:
        /*0010*/ 	.word	index@(_ZN7cutlass13device_kernelIN5flash11enable_sm90INS1_16FlashAttnFwdSm90INS1_25CollectiveMainloopFwdSm90ILi2EN4cute5tupleIJNS5_1CILi1EEES8_S8_EEENS6_IJNS7_ILi128EEENS7_ILi80EEENS7_ILi256EEEEEELi256ENS_10bfloat16_tEfNS_4arch4Sm90ELb1ELb0ELb1ELb1ELb0ELb1ELb0ELb1ELb1ELb1ELb1ELb0EEENS1_21CollectiveEpilogueFwdINS6_IJSA_SC_SB_EEES9_SE_SG_Li256ELb1ELb1ELb1ELb0EEENS1_36VarlenDynamicPersistentTileSchedulerILi128ELi80ELi256ELi128ELb1ELb1ELb1ELb1ELb1ELb1EEEEEEEEEvNT_6ParamsE)
        /*0014*/ 	.word	0x00000000


	//----- nvinfo : EIATTR_REGCOUNT
	.align		4
.L_14:
        /*0018*/ 	.byte	0x04, 0x2f
        /*001a*/ 	.short	(.L_16 - .L_15)
	.align		4
.L_15:
        /*001c*/ 	.word	index@(_ZN7cutlass13device_kernelIN5flash11enable_sm90INS1_16FlashAttnFwdSm90INS1_25CollectiveMainloopFwdSm90ILi2EN4cute5tupleIJNS5_1CILi1EEES8_S8_EEENS6_IJNS7_ILi128EEENS7_ILi80EEENS7_ILi256EEEEEELi256ENS_10bfloat16_tEfNS_4arch4Sm90ELb1ELb0ELb1ELb1ELb0ELb0ELb0ELb1ELb1ELb1ELb1ELb0EEENS1_21CollectiveEpilogueFwdINS6_IJSA_SC_SB_EEES9_SE_SG_Li256ELb1ELb1ELb1ELb0EEENS1_36VarlenDynamicPersistentTileSchedulerILi128ELi80ELi256ELi128ELb1ELb1ELb1ELb1ELb1ELb1EEEEEEEEEvNT_6ParamsE)
        /*0020*/ 	.word	0x00000004


	//----- nvinfo : EIATTR_FRAME_SIZE
	.align		4
.L_16:
        /*0024*/ 	.byte	0x04, 0x11
        /*0026*/ 	.short	(.L_18 - .L_17)
	.align		4
.L_17:
        /*0028*/ 	.word	index@(_ZN7cutlass13device_kernelIN5flash11enable_sm90INS1_16FlashAttnFwdSm90INS1_25CollectiveMainloopFwdSm90ILi2EN4cute5tupleIJNS5_1CILi1EEES8_S8_EEENS6_IJNS7_ILi128EEENS7_ILi80EEENS7_ILi256EEEEEELi256ENS_10bfloat16_tEfNS_4arch4Sm90ELb1ELb0ELb1ELb1ELb0ELb0ELb0ELb1ELb1ELb1ELb1ELb0EEENS1_21CollectiveEpilogueFwdINS6_IJSA_SC_SB_EEES9_SE_SG_Li256ELb1ELb1ELb1ELb0EEENS1_36VarlenDynamicPersistentTileSchedulerILi128ELi80ELi256ELi128ELb1ELb1ELb1ELb1ELb1ELb1EEEEEEEEEvNT_6ParamsE)
        /*002c*/ 	.word	0x00000000


	//----- nvinfo : EIATTR_REGCOUNT
	.align		4
.L_18:
        /*0030*/ 	.byte	0x04, 0x2f
        /*0032*/ 	.short	(.L_20 - .L_19)
	.align		4
.L_19:
        /*0034*/ 	.word	index@(_ZN7cutlass13device_kernelIN5flash11enable_sm90INS1_16FlashAttnFwdSm90INS1_25CollectiveMainloopFwdSm90ILi2EN4cute5tupleIJNS5_1CILi1EEES8_S8_EEENS6_IJNS7_ILi128EEENS7_ILi80EEENS7_ILi256EEEEEELi256ENS_10bfloat16_tEfNS_4arch4Sm90ELb1ELb0ELb1ELb0ELb0ELb0ELb0ELb1ELb1ELb1ELb1ELb0EEENS1_21CollectiveEpilogueFwdINS6_IJSA_SC_SB_EEES9_SE_SG_Li256ELb0ELb1ELb1ELb0EEENS1_19SingleTileSchedulerILb0ELb1ELb1ELi128EEEEEEEEEvNT_6ParamsE)
        /*0038*/ 	.word	0x00000004


	//----- nvinfo : EIATTR_FRAME_SIZE
	.align		4
.L_20:
        /*003c*/ 	.byte	0x04, 0x11
        /*003e*/ 	.short	(.L_22 - .L_21)
	.align		4
.L_21:
        /*0040*/ 	.word	index@(_ZN7cutlass13device_kernelIN5flash11enable_sm90INS1_16FlashAttnFwdSm90INS1_25CollectiveMainloopFwdSm90ILi2EN4cute5tupleIJNS5_1CILi1EEES8_S8_EEENS6_IJNS7_ILi128EEENS7_ILi80EEENS7_ILi256EEEEEELi256ENS_10bfloat16_tEfNS_4arch4Sm90ELb1ELb0ELb1ELb0ELb0ELb0ELb0ELb1ELb1ELb1ELb1ELb0EEENS1_21CollectiveEpilogueFwdINS6_IJSA_SC_SB_EEES9_SE_SG_Li256ELb0ELb1ELb1ELb0EEENS1_19SingleTileSchedulerILb0ELb1ELb1ELi128EEEEEEEEEvNT_6ParamsE)
        /*0044*/ 	.word	0x00000000


	//----- nvinfo : EIATTR_REGCOUNT
	.align		4
.L_22:
        /*0048*/ 	.byte	0x04, 0x2f
        /*004a*/ 	.short	(.L_24 - .L_23)
	.align		4
.L_23:
        /*004c*/ 	.word	index@(_ZN7cutlass13device_kernelIN5flash11enable_sm90INS1_16FlashAttnFwdSm90INS1_25CollectiveMainloopFwdSm90ILi2EN4cute5tupleIJNS5_1CILi1EEES8_S8_EEENS6_IJNS7_ILi128EEENS7_ILi64EEENS7_ILi256EEEEEELi256ENS_10bfloat16_tEfNS_4arch4Sm90ELb0ELb1ELb1ELb1ELb0ELb1ELb0ELb1ELb1ELb1ELb1ELb0EEENS1_21CollectiveEpilogueFwdINS6_IJSA_SC_SB_EEES9_SE_SG_Li256ELb1ELb1ELb1ELb0EEENS1_36VarlenDynamicPersistentTileSchedulerILi128ELi64ELi256ELi128ELb1ELb1ELb1ELb1ELb0ELb1EEEEEEEEEvNT_6ParamsE)
        /*0050*/ 	.word	0x00000004


	//----- nvinfo : EIATTR_FRAME_SIZE
	.align		4
.L_24:
        /*0054*/ 	.byte	0x04, 0x11
        /*0056*/ 	.short	(.L_26 - .L_25)
	.align		4
.L_25:
        /*0058*/ 	.word	index@(_ZN7cutlass13device_kernelIN5flash11enable_sm90INS1_16FlashAttnFwdSm90INS1_25CollectiveMainloopFwdSm90ILi2EN4cute5tupleIJNS5_1CILi1EEES8_S8_EEENS6_IJNS7_ILi128EEENS7_ILi64EEENS7_ILi256EEEEEELi256ENS_10bfloat16_tEfNS_4arch4Sm90ELb0ELb1ELb1ELb1ELb0ELb1ELb0ELb1ELb1ELb1ELb1ELb0EEENS1_21CollectiveEpilogueFwdINS6_IJSA_SC_SB_EEES9_SE_SG_Li256ELb1ELb1ELb1ELb0EEENS1_36VarlenDynamicPersistentTileSchedulerILi128ELi64ELi256ELi128ELb1ELb1ELb1ELb1ELb0ELb1EEEEEEEEEvNT_6ParamsE)
        /*005c*/ 	.word	0x00000000


	//----- nvinfo : EIATTR_REGCOUNT
	.align		4
.L_26:
        /*0060*/ 	.byte	0x04, 0x2f
        /*0062*/ 	.short	(.L_28 - .L_27)
	.align		4
.L_27:
        /*0064*/ 	.word	index@(_ZN7cutlass13device_kernelIN5flash11enable_sm90INS1_16FlashAttnFwdSm90INS1_25CollectiveMainloopFwdSm90ILi2EN4cute5tupleIJNS5_1CILi1EEES8_S8_EEENS6_IJNS7_ILi128EEENS7_ILi64EEENS7_ILi256EEEEEELi256ENS_10bfloat16_tEfNS_4arch4Sm90ELb0ELb1ELb1ELb1ELb0ELb0ELb0ELb1ELb1ELb1ELb1ELb0EEENS1_21CollectiveEpilogueFwdINS6_IJSA_SC_SB_EEES9_SE_SG_Li256ELb1ELb1ELb1ELb0EEENS1_36VarlenDynamicPersistentTileSchedulerILi128ELi64ELi256ELi128ELb1ELb1ELb1ELb1ELb0ELb1EEEEEEEEEvNT_6ParamsE)
        /*0068*/ 	.word	0x00000004


	//----- nvinfo : EIATTR_FRAME_SIZE
	.align		4
.L_28:
        /*006c*/ 	.byte	0x04, 0x11
        /*006e*/ 	.short	(.L_30 - .L_29)
	.align		4
.L_29:
        /*0070*/ 	.word	index@(_ZN7cutlass13device_kernelIN5flash11enable_sm90INS1_16FlashAttnFwdSm90INS1_25CollectiveMainloopFwdSm90ILi2EN4cute5tupleIJNS5_1CILi1EEES8_S8_EEENS6_IJNS7_ILi128EEENS7_ILi64EEENS7_ILi256EEEEEELi256ENS_10bfloat16_tEfNS_4arch4Sm90ELb0ELb1ELb1ELb1ELb0ELb0ELb0ELb1ELb1ELb1ELb1ELb0EEENS1_21CollectiveEpilogueFwdINS6_IJSA_SC_SB_EEES9_SE_SG_Li256ELb1ELb1ELb1ELb0EEENS1_36VarlenDynamicPersistentTileSchedulerILi128ELi64ELi256ELi128ELb1ELb1ELb1ELb1ELb0ELb1EEEEEEEEEvNT_6ParamsE)
        /*0074*/ 	.word	0x00000000


	//----- nvinfo : EIATTR_REGCOUNT
	.align		4
.L_30:
        /*0078*/ 	.byte	0x04, 0x2f
        /*007a*/ 	.short	(.L_32 - .L_31)
	.align		4
.L_31:
        /*007c*/ 	.word	index@(_ZN7cutlass13device_kernelIN5flash11enable_sm90INS1_16FlashAttnFwdSm90INS1_25CollectiveMainloopFwdSm90ILi2EN4cute5tupleIJNS5_1CILi1EEES8_S8_EEENS6_IJNS7_ILi128EEENS7_ILi64EEENS7_ILi256EEEEEELi256ENS_10bfloat16_tEfNS_4arch4Sm90ELb0ELb1ELb1ELb0ELb0ELb0ELb0ELb1ELb1ELb1ELb1ELb0EEENS1_21CollectiveEpilogueFwdINS6_IJSA_SC_SB_EEES9_SE_SG_Li256ELb0ELb1ELb1ELb0EEENS1_19SingleTileSchedulerILb0ELb1ELb1ELi128EEEEEEEEEvNT_6ParamsE)
        /*0080*/ 	.word	0x00000004


	//----- nvinfo : EIATTR_FRAME_SIZE
	.align		4
.L_32:
        /*0084*/ 	.byte	0x04, 0x11
        /*0086*/ 	.short	(.L_34 - .L_33)
	.align		4
.L_33:
        /*0088*/ 	.word	index@(_ZN7cutlass13device_kernelIN5flash11enable_sm90INS1_16FlashAttnFwdSm90INS1_25CollectiveMainloopFwdSm90ILi2EN4cute5tupleIJNS5_1CILi1EEES8_S8_EEENS6_IJNS7_ILi128EEENS7_ILi64EEENS7_ILi256EEEEEELi256ENS_10bfloat16_tEfNS_4arch4Sm90ELb0ELb1ELb1ELb0ELb0ELb0ELb0ELb1ELb1ELb1ELb1ELb0EEENS1_21CollectiveEpilogueFwdINS6_IJSA_SC_SB_EEES9_SE_SG_Li256ELb0ELb1ELb1ELb0EEENS1_19SingleTileSchedulerILb0ELb1ELb1ELi128EEEEEEEEEvNT_6ParamsE)
        /*008c*/ 	.word	0x00000000


	//----- nvinfo : EIATTR_REGCOUNT
	.align		4
.L_34:
        /*0090*/ 	.byte	0x04, 0x2f
        /*0092*/ 	.short	(.L_36 - .L_35)
	.align		4
.L_35:
        /*0094*/ 	.word	index@(_ZN7cutlass13device_kernelIN5flash11enable_sm90INS1_16FlashAttnFwdSm90INS1_25CollectiveMainloopFwdSm90ILi2EN4cute5tupleIJNS5_1CILi1EEES8_S8_EEENS6_IJNS7_ILi128EEENS7_ILi80EEENS7_ILi256EEEEEELi256ENS_10bfloat16_tEfNS_4arch4Sm90ELb0ELb0ELb1ELb1ELb0ELb1ELb0ELb1ELb1ELb1ELb1ELb0EEENS1_21CollectiveEpilogueFwdINS6_IJSA_SC_SB_EEES9_SE_SG_Li256ELb1ELb1ELb1ELb0EEENS1_36VarlenDynamicPersistentTileSchedulerILi128ELi80ELi256ELi128ELb1ELb1ELb1ELb0ELb1ELb1EEEEEEEEEvNT_6ParamsE)
        /*0098*/ 	.word	0x00000004


	//----- nvinfo : EIATTR_FRAME_SIZE
	.align		4
.L_36:
        /*009c*/ 	.byte	0x04, 0x11
        /*009e*/ 	.short	(.L_38 - .L_37)
	.align		4
.L_37:
        /*00a0*/ 	.word	index@(_ZN7cutlass13device_kernelIN5flash11enable_sm90INS1_16FlashAttnFwdSm90INS1_25CollectiveMainloopFwdSm90ILi2EN4cute5tupleIJNS5_1CILi1EEES8_S8_EEENS6_IJNS7_ILi128EEENS7_ILi80EEENS7_ILi256EEEEEELi256ENS_10bfloat16_tEfNS_4arch4Sm90ELb0ELb0ELb1ELb1ELb0ELb1ELb0ELb1ELb1ELb1ELb1ELb0EEENS1_21CollectiveEpilogueFwdINS6_IJSA_SC_SB_EEES9_SE_SG_Li256ELb1ELb1ELb1ELb0EEENS1_36VarlenDynamicPersistentTileSchedulerILi128ELi80ELi256ELi128ELb1ELb1ELb1ELb0ELb1ELb1EEEEEEEEEvNT_6ParamsE)
        /*00a4*/ 	.word	0x00000000


	//----- nvinfo : EIATTR_REGCOUNT
	.align		4
.L_38:
        /*00a8*/ 	.byte	0x04, 0x2f
        /*00aa*/ 	.short	(.L_40 - .L_39)
	.align		4
.L_39:
        /*00ac*/ 	.word	index@(_ZN7cutlass13device_kernelIN5flash11enable_sm90INS1_16FlashAttnFwdSm90INS1_25CollectiveMainloopFwdSm90ILi2EN4cute5tupleIJNS5_1CILi1EEES8_S8_EEENS6_IJNS7_ILi128EEENS7_ILi80EEENS7_ILi256EEEEEELi256ENS_10bfloat16_tEfNS_4arch4Sm90ELb0ELb0ELb1ELb1ELb0ELb0ELb0ELb1ELb1ELb1ELb1ELb0EEENS1_21CollectiveEpilogueFwdINS6_IJSA_SC_SB_EEES9_SE_SG_Li256ELb1ELb1ELb1ELb0EEENS1_36VarlenDynamicPersistentTileSchedulerILi128ELi80ELi256ELi128ELb1ELb1ELb1ELb0ELb1ELb1EEEEEEEEEvNT_6ParamsE)
        /*00b0*/ 	.word	0x00000004


	//----- nvinfo : EIATTR_FRAME_SIZE
	.align		4
.L_40:
        /*00b4*/ 	.byte	0x04, 0x11
        /*00b6*/ 	.short	(.L_42 - .L_41)
	.align		4
.L_41:
        /*00b8*/ 	.word	index@(_ZN7cutlass13device_kernelIN5flash11enable_sm90INS1_16FlashAttnFwdSm90INS1_25CollectiveMainloopFwdSm90ILi2EN4cute5tupleIJNS5_1CILi1EEES8_S8_EEENS6_IJNS7_ILi128EEENS7_ILi80EEENS7_ILi256EEEEEELi256ENS_10bfloat16_tEfNS_4arch4Sm90ELb0ELb0ELb1ELb1ELb0ELb0ELb0ELb1ELb1ELb1ELb1ELb0EEENS1_21CollectiveEpilogueFwdINS6_IJSA_SC_SB_EEES9_SE_SG_Li256ELb1ELb1ELb1ELb0EEENS1_36VarlenDynamicPersistentTileSchedulerILi128ELi80ELi256ELi128ELb1ELb1ELb1ELb0ELb1ELb1EEEEEEEEEvNT_6ParamsE)
        /*00bc*/ 	.word	0x00000000


	//----- nvinfo : EIATTR_REGCOUNT
	.align		4
.L_42:
        /*00c0*/ 	.byte	0x04, 0x2f
        /*00c2*/ 	.short	(.L_44 - .L_43)
	.align		4
.L_43:
        /*00c4*/ 	.word	index@(_ZN7cutlass13device_kernelIN5flash11enable_sm90INS1_16FlashAttnFwdSm90INS1_25CollectiveMainloopFwdSm90ILi2EN4cute5tupleIJNS5_1CILi1EEES8_S8_EEENS6_IJNS7_ILi128EEENS7_ILi80EEENS7_ILi256EEEEEELi256ENS_10bfloat16_tEfNS_4arch4Sm90ELb0ELb0ELb1ELb0ELb0ELb0ELb0ELb1ELb1ELb1ELb1ELb0EEENS1_21CollectiveEpilogueFwdINS6_IJSA_SC_SB_EEES9_SE_SG_Li256ELb0ELb1ELb1ELb0EEENS1_19SingleTileSchedulerILb0ELb1ELb1ELi128EEEEEEEEEvNT_6ParamsE)
        /*00c8*/ 	.word	0x00000004


	//----- nvinfo : EIATTR_FRAME_SIZE
	.align		4
.L_44:
        /*00cc*/ 	.byte	0x04, 0x11
        /*00ce*/ 	.short	(.L_46 - .L_45)
	.align		4
.L_45:
        /*00d0*/ 	.word	index@(_ZN7cutlass13device_kernelIN5flash11enable_sm90INS1_16FlashAttnFwdSm90INS1_25CollectiveMainloopFwdSm90ILi2EN4cute5tupleIJNS5_1CILi1EEES8_S8_EEENS6_IJNS7_ILi128EEENS7_ILi80EEENS7_ILi256EEEEEELi256ENS_10bfloat16_tEfNS_4arch4Sm90ELb0ELb0ELb1ELb0ELb0ELb0ELb0ELb1ELb1ELb1ELb1ELb0EEENS1_21CollectiveEpilogueFwdINS6_IJSA_SC_SB_EEES9_SE_SG_Li256ELb0ELb1ELb1ELb0EEENS1_19SingleTileSchedulerILb0ELb1ELb1ELi128EEEEEEEEEvNT_6ParamsE)
        /*00d4*/ 	.word	0x00000000


	//----- nvinfo : EIATTR_MIN_STACK_SIZE
	.align		4
.L_46:
        /*00d8*/ 	.byte	0x04, 0x12
        /*00da*/ 	.short	(.L_48 - .L_47)
	.align		4
.L_47:
        /*00dc*/ 	.word	index@(_ZN7cutlass13device_kernelIN5flash11enable_sm90INS1_16FlashAttnFwdSm90INS1_25CollectiveMainloopFwdSm90ILi2EN4cute5tupleIJNS5_1CILi1EEES8_S8_EEENS6_IJNS7_ILi128EEENS7_ILi80EEENS7_ILi256EEEEEELi256ENS_10bfloat16_tEfNS_4arch4Sm90ELb0ELb0ELb1ELb0ELb0ELb0ELb0ELb1ELb1ELb1ELb1ELb0EEENS1_21CollectiveEpilogueFwdINS6_IJSA_SC_SB_EEES9_SE_SG_Li256ELb0ELb1ELb1ELb0EEENS1_19SingleTileSchedulerILb0ELb1ELb1ELi128EEEEEEEEEvNT_6ParamsE)
        /*00e0*/ 	.word	0x00000000


	//----- nvinfo : EIATTR_MIN_STACK_SIZE
	.align		4
.L_48:
        /*00e4*/ 	.byte	0x04, 0x12
        /*00e6*/ 	.short	(.L_50 - .L_49)
	.align		4
.L_49:
        /*00e8*/ 	.word	index@(_ZN7cutlass13device_kernelIN5flash11enable_sm90INS1_16FlashAttnFwdSm90INS1_25CollectiveMainloopFwdSm90ILi2EN4cute5tupleIJNS5_1CILi1EEES8_S8_EEENS6_IJNS7_ILi128EEENS7_ILi80EEENS7_ILi256EEEEEELi256ENS_10bfloat16_tEfNS_4arch4Sm90ELb0ELb0ELb1ELb1ELb0ELb0ELb0ELb1ELb1ELb1ELb1ELb0EEENS1_21CollectiveEpilogueFwdINS6_IJSA_SC_SB_EEES9_SE_SG_Li256ELb1ELb1ELb1ELb0EEENS1_36VarlenDynamicPersistentTileSchedulerILi128ELi80ELi256ELi128ELb1ELb1ELb1ELb0ELb1ELb1EEEEEEEEEvNT_6ParamsE)
        /*00ec*/ 	.word	0x00000000


	//----- nvinfo : EIATTR_MIN_STACK_SIZE
	.align		4
.L_50:
        /*00f0*/ 	.byte	0x04, 0x12
        /*00f2*/ 	.short	(.L_52 - .L_51)
	.align		4
.L_51:
        /*00f4*/ 	.word	index@(_ZN7cutlass13device_kernelIN5flash11enable_sm90INS1_16FlashAttnFwdSm90INS1_25CollectiveMainloopFwdSm90ILi2EN4cute5tupleIJNS5_1CILi1EEES8_S8_EEENS6_IJNS7_ILi128EEENS7_ILi80EEENS7_ILi256EEEEEELi256ENS_10bfloat16_tEfNS_4arch4Sm90ELb0ELb0ELb1ELb1ELb0ELb1ELb0ELb1ELb1ELb1ELb1ELb0EEENS1_21CollectiveEpilogueFwdINS6_IJSA_SC_SB_EEES9_SE_SG_Li256ELb1ELb1ELb1ELb0EEENS1_36VarlenDynamicPersistentTileSchedulerILi128ELi80ELi256ELi128ELb1ELb1ELb1ELb0ELb1ELb1EEEEEEEEEvNT_6ParamsE)
        /*00f8*/ 	.word	0x00000000


	//----- nvinfo : EIATTR_MIN_STACK_SIZE
	.align		4
.L_52:
        /*00fc*/ 	.byte	0x04, 0x12
        /*00fe*/ 	.short	(.L_54 - .L_53)
	.align		4
.L_53:
        /*0100*/ 	.word	index@(_ZN7cutlass13device_kernelIN5flash11enable_sm90INS1_16FlashAttnFwdSm90INS1_25CollectiveMainloopFwdSm90ILi2EN4cute5tupleIJNS5_1CILi1EEES8_S8_EEENS6_IJNS7_ILi128EEENS7_ILi64EEENS7_ILi256EEEEEELi256ENS_10bfloat16_tEfNS_4arch4Sm90ELb0ELb1ELb1ELb0ELb0ELb0ELb0ELb1ELb1ELb1ELb1ELb0EEENS1_21CollectiveEpilogueFwdINS6_IJSA_SC_SB_EEES9_SE_SG_Li256ELb0ELb1ELb1ELb0EEENS1_19SingleTileSchedulerILb0ELb1ELb1ELi128EEEEEEEEEvNT_6ParamsE)
        /*0104*/ 	.word	0x00000000


	//----- nvinfo : EIATTR_MIN_STACK_SIZE
	.align		4
.L_54:
        /*0108*/ 	.byte	0x04, 0x12
        /*010a*/ 	.short	(.L_56 - .L_55)
	.align		4
.L_55:
        /*010c*/ 	.word	index@(_ZN7cutlass13device_kernelIN5flash11enable_sm90INS1_16FlashAttnFwdSm90INS1_25CollectiveMainloopFwdSm90ILi2EN4cute5tupleIJNS5_1CILi1EEES8_S8_EEENS6_IJNS7_ILi128EEENS7_ILi64EEENS7_ILi256EEEEEELi256ENS_10bfloat16_tEfNS_4arch4Sm90ELb0ELb1ELb1ELb1ELb0ELb0ELb0ELb1ELb1ELb1ELb1ELb0EEENS1_21CollectiveEpilogueFwdINS6_IJSA_SC_SB_EEES9_SE_SG_Li256ELb1ELb1ELb1ELb0EEENS1_36VarlenDynamicPersistentTileSchedulerILi128ELi64ELi256ELi128ELb1ELb1ELb1ELb1ELb0ELb1EEEEEEEEEvNT_6ParamsE)
        /*0110*/ 	.word	0x00000000


	//----- nvinfo : EIATTR_MIN_STACK_SIZE
	.align		4
.L_56:
        /*0114*/ 	.byte	0x04, 0x12
        /*0116*/ 	.short	(.L_58 - .L_57)
	.align		4
.L_57:
        /*0118*/ 	.word	index@(_ZN7cutlass13device_kernelIN5flash11enable_sm90INS1_16FlashAttnFwdSm90INS1_25CollectiveMainloopFwdSm90ILi2EN4cute5tupleIJNS5_1CILi1EEES8_S8_EEENS6_IJNS7_ILi128EEENS7_ILi64EEENS7_ILi256EEEEEELi256ENS_10bfloat16_tEfNS_4arch4Sm90ELb0ELb1ELb1ELb1ELb0ELb1ELb0ELb1ELb1ELb1ELb1ELb0EEENS1_21CollectiveEpilogueFwdINS6_IJSA_SC_SB_EEES9_SE_SG_Li256ELb1ELb1ELb1ELb0EEENS1_36VarlenDynamicPersistentTileSchedulerILi128ELi64ELi256ELi128ELb1ELb1ELb1ELb1ELb0ELb1EEEEEEEEEvNT_6ParamsE)
        /*011c*/ 	.word	0x00000000


	//----- nvinfo : EIATTR_MIN_STACK_SIZE
	.align		4
.L_58:
        /*0120*/ 	.byte	0x04, 0x12
        /*0122*/ 	.short	(.L_60 - .L_59)
	.align		4
.L_59:
        /*0124*/ 	.word	index@(_ZN7cutlass13device_kernelIN5flash11enable_sm90INS1_16FlashAttnFwdSm90INS1_25CollectiveMainloopFwdSm90ILi2EN4cute5tupleIJNS5_1CILi1EEES8_S8_EEENS6_IJNS7_ILi128EEENS7_ILi80EEENS7_ILi256EEEEEELi256ENS_10bfloat16_tEfNS_4arch4Sm90ELb1ELb0ELb1ELb0ELb0ELb0ELb0ELb1ELb1ELb1ELb1ELb0EEENS1_21CollectiveEpilogueFwdINS6_IJSA_SC_SB_EEES9_SE_SG_Li256ELb0ELb1ELb1ELb0EEENS1_19SingleTileSchedulerILb0ELb1ELb1ELi128EEEEEEEEEvNT_6ParamsE)
        /*0128*/ 	.word	0x00000000


	//----- nvinfo : EIATTR_MIN_STACK_SIZE
	.align		4
.L_60:
        /*012c*/ 	.byte	0x04, 0x12
        /*012e*/ 	.short	(.L_62 - .L_61)
	.align		4
.L_61:
        /*0130*/ 	.word	index@(_ZN7cutlass13device_kernelIN5flash11enable_sm90INS1_16FlashAttnFwdSm90INS1_25CollectiveMainloopFwdSm90ILi2EN4cute5tupleIJNS5_1CILi1EEES8_S8_EEENS6_IJNS7_ILi128EEENS7_ILi80EEENS7_ILi256EEEEEELi256ENS_10bfloat16_tEfNS_4arch4Sm90ELb1ELb0ELb1ELb1ELb0ELb0ELb0ELb1ELb1ELb1ELb1ELb0EEENS1_21CollectiveEpilogueFwdINS6_IJSA_SC_SB_EEES9_SE_SG_Li256ELb1ELb1ELb1ELb0EEENS1_36VarlenDynamicPersistentTileSchedulerILi128ELi80ELi256ELi128ELb1ELb1ELb1ELb1ELb1ELb1EEEEEEEEEvNT_6ParamsE)
        /*0134*/ 	.word	0x00000000


	//----- nvinfo : EIATTR_MIN_STACK_SIZE
	.align		4
.L_62:
        /*0138*/ 	.byte	0x04, 0x12
        /*013a*/ 	.short	(.L_64 - .L_63)
	.align		4
.L_63:
        /*013c*/ 	.word	index@(_ZN7cutlass13device_kernelIN5flash11enable_sm90INS1_16FlashAttnFwdSm90INS1_25CollectiveMainloopFwdSm90ILi2EN4cute5tupleIJNS5_1CILi1EEES8_S8_EEENS6_IJNS7_ILi128EEENS7_ILi80EEENS7_ILi256EEEEEELi256ENS_10bfloat16_tEfNS_4arch4Sm90ELb1ELb0ELb1ELb1ELb0ELb1ELb0ELb1ELb1ELb1ELb1ELb0EEENS1_21CollectiveEpilogueFwdINS6_IJSA_SC_SB_EEES9_SE_SG_Li256ELb1ELb1ELb1ELb0EEENS1_36VarlenDynamicPersistentTileSchedulerILi128ELi80ELi256ELi128ELb1ELb1ELb1ELb1ELb1ELb1EEEEEEEEEvNT_6ParamsE)
        /*0140*/ 	.word	0x00000000
.L_64:


//--------------------- .nv.compat                --------------------------
	.section	.nv.compat,"",@"SHT_CUDA_COMPAT_INFO"
	.align	4
        /*0000*/ 	.byte	0x02, 0x09, 0x01, 0x00, 0x02, 0x02, 0x01, 0x00, 0x02, 0x05, 0x05, 0x00, 0x03, 0x07, 0x01, 0x01
        /*0010*/ 	.byte	0x02, 0x03, 0x00, 0x00, 0x02, 0x06, 0x01, 0x00, 0x04, 0x0b, 0x08, 0x00, 0x09, 0x00, 0x00, 0x00
        /*0020*/ 	.byte	0x00, 0x00, 0x00, 0x00


//--------------------- .nv.info._ZN7cutlass13device_kernelIN5flash11enable_sm90INS1_16FlashAttnFwdSm90INS1_25CollectiveMainloopFwdSm90ILi2EN4cute5tupleIJNS5_1CILi1EEES8_S8_EEENS6_IJNS7_ILi128EEENS7_ILi80EEENS7_ILi256EEEEEELi256ENS_10bfloat16_tEfNS_4arch4Sm90ELb0ELb0ELb1ELb0ELb0ELb0ELb0ELb1ELb1ELb1ELb1ELb0EEENS1_21CollectiveEpilogueFwdINS6_IJSA_SC_SB_EEES9_SE_SG_Li256ELb0ELb1ELb1ELb0EEENS1_19SingleTileSchedulerILb0ELb1ELb1ELi128EEEEEEEEEvNT_6ParamsE --------------------------
	.section	.nv.info._ZN7cutlass13device_kernelIN5flash11enable_sm90INS1_16FlashAttnFwdSm90INS1_25CollectiveMainloopFwdSm90ILi2EN4cute5tupleIJNS5_1CILi1EEES8_S8_EEENS6_IJNS7_ILi128EEENS7_ILi80EEENS7_ILi256EEEEEELi256ENS_10bfloat16_tEfNS_4arch4Sm90ELb0ELb0ELb1ELb0ELb0ELb0ELb0ELb1ELb1ELb1ELb1ELb0EEENS1_21CollectiveEpilogueFwdINS6_IJSA_SC_SB_EEES9_SE_SG_Li256ELb0ELb1ELb1ELb0EEENS1_19SingleTileSchedulerILb0ELb1ELb1ELi128EEEEEEEEEvNT_6ParamsE,"",@"SHT_CUDA_INFO"
	.sectionflags	@""
	.align	4


	//----- nvinfo : EIATTR_CUDA_API_VERSION
	.align		4
        /*0000*/ 	.byte	0x04, 0x37
        /*0002*/ 	.short	(.L_66 - .L_65)
.L_65:
        /*0004*/ 	.word	0x00000082


	//----- nvinfo : EIATTR_KPARAM_INFO
	.align		4
.L_66:
        /*0008*/ 	.byte	0x04, 0x17
        /*000a*/ 	.short	(.L_68 - .L_67)
.L_67:
        /*000c*/ 	.word	0x00000000
        /*0010*/ 	.short	0x0000
        /*0012*/ 	.short	0x0000
        /*0014*/ 	.byte	0x00, 0xf0, 0x01, 0x28


	//----- nvinfo : EIATTR_SPARSE_MMA_MASK
	.align		4
.L_68:
        /*0018*/ 	.byte	0x03, 0x50
        /*001a*/ 	.short	0x0000


	//----- nvinfo : EIATTR_MAXREG_COUNT
	.align		4
        /*001c*/ 	.byte	0x03, 0x1b
        /*001e*/ 	.short	0x00a8


	//----- nvinfo : EIATTR_MERCURY_ISA_VERSION
	.align		4
        /*0020*/ 	.byte	0x03, 0x5f
        /*0022*/ 	.short	0x0101


	//----- nvinfo : EIATTR_VRC_CTA_INIT_COUNT
	.align		4
        /*0024*/ 	.byte	0x02, 0x4a
	.zero		1
	.zero		1


	//----- nvinfo : EIATTR_EXIT_INSTR_OFFSETS
	.align		4
        /*0028*/ 	.byte	0x04, 0x1c
        /*002a*/ 	.short	(.L_70 - .L_69)


	//   ....[0]....
.L_69:
        /*002c*/ 	.word	0x00000010


	//----- nvinfo : EIATTR_MAX_THREADS
	.align		4
.L_70:
        /*0030*/ 	.byte	0x04, 0x05
        /*0032*/ 	.short	(.L_72 - .L_71)
.L_71:
        /*0034*/ 	.word	0x00000180
        /*0038*/ 	.word	0x00000001
        /*003c*/ 	.word	0x00000001


	//----- nvinfo : EIATTR_CBANK_PARAM_SIZE
	.align		4
.L_72:
        /*0040*/ 	.byte	0x03, 0x19
        /*0042*/ 	.short	0x0a00


	//----- nvinfo : EIATTR_PARAM_CBANK
	.align		4
        /*0044*/ 	.byte	0x04, 0x0a
        /*0046*/ 	.short	(.L_74 - .L_73)
	.align		4
.L_73:
        /*0048*/ 	.word	index@(.nv.constant0._ZN7cutlass13device_kernelIN5flash11enable_sm90INS1_16FlashAttnFwdSm90INS1_25CollectiveMainloopFwdSm90ILi2EN4cute5tupleIJNS5_1CILi1EEES8_S8_EEENS6_IJNS7_ILi128EEENS7_ILi80EEENS7_ILi256EEEEEELi256ENS_10bfloat16_tEfNS_4arch4Sm90ELb0ELb0ELb1ELb0ELb0ELb0ELb0ELb1ELb1ELb1ELb1ELb0EEENS1_21CollectiveEpilogueFwdINS6_IJSA_SC_SB_EEES9_SE_SG_Li256ELb0ELb1ELb1ELb0EEENS1_19SingleTileSchedulerILb0ELb1ELb1ELi128EEEEEEEEEvNT_6ParamsE)
        /*004c*/ 	.short	0x0380
        /*004e*/ 	.short	0x0a00


	//----- nvinfo : EIATTR_SW_WAR
	.align		4
.L_74:
        /*0050*/ 	.byte	0x04, 0x36
        /*0052*/ 	.short	(.L_76 - .L_75)
.L_75:
        /*0054*/ 	.word	0x00000008
.L_76:


//--------------------- .nv.info._ZN7cutlass13device_kernelIN5flash11enable_sm90INS1_16FlashAttnFwdSm90INS1_25CollectiveMainloopFwdSm90ILi2EN4cute5tupleIJNS5_1CILi1EEES8_S8_EEENS6_IJNS7_ILi128EEENS7_ILi80EEENS7_ILi256EEEEEELi256ENS_10bfloat16_tEfNS_4arch4Sm90ELb0ELb0ELb1ELb1ELb0ELb0ELb0ELb1ELb1ELb1ELb1ELb0EEENS1_21CollectiveEpilogueFwdINS6_IJSA_SC_SB_EEES9_SE_SG_Li256ELb1ELb1ELb1ELb0EEENS1_36VarlenDynamicPersistentTileSchedulerILi128ELi80ELi256ELi128ELb1ELb1ELb1ELb0ELb1ELb1EEEEEEEEEvNT_6ParamsE --------------------------
	.section	.nv.info._ZN7cutlass13device_kernelIN5flash11enable_sm90INS1_16FlashAttnFwdSm90INS1_25CollectiveMainloopFwdSm90ILi2EN4cute5tupleIJNS5_1CILi1EEES8_S8_EEENS6_IJNS7_ILi128EEENS7_ILi80EEENS7_ILi256EEEEEELi256ENS_10bfloat16_tEfNS_4arch4Sm90ELb0ELb0ELb1ELb1ELb0ELb0ELb0ELb1ELb1ELb1ELb1ELb0EEENS1_21CollectiveEpilogueFwdINS6_IJSA_SC_SB_EEES9_SE_SG_Li256ELb1ELb1ELb1ELb0EEENS1_36VarlenDynamicPersistentTileSchedulerILi128ELi80ELi256ELi128ELb1ELb1ELb1ELb0ELb1ELb1EEEEEEEEEvNT_6ParamsE,"",@"SHT_CUDA_INFO"
	.sectionflags	@""
	.align	4


	//----- nvinfo : EIATTR_CUDA_API_VERSION
	.align		4
        /*0000*/ 	.byte	0x04, 0x37
        /*0002*/ 	.short	(.L_78 - .L_77)
.L_77:
        /*0004*/ 	.word	0x00000082


	//----- nvinfo : EIATTR_KPARAM_INFO
	.align		4
.L_78:
        /*0008*/ 	.byte	0x04, 0x17
        /*000a*/ 	.short	(.L_80 - .L_79)
.L_79:
        /*000c*/ 	.word	0x00000000
        /*0010*/ 	.short	0x0000
        /*0012*/ 	.short	0x0000
        /*0014*/ 	.byte	0x00, 0xf0, 0x01, 0x2a


	//----- nvinfo : EIATTR_SPARSE_MMA_MASK
	.align		4
.L_80:
        /*0018*/ 	.byte	0x03, 0x50
        /*001a*/ 	.short	0x0000


	//----- nvinfo : EIATTR_MAXREG_COUNT
	.align		4
        /*001c*/ 	.byte	0x03, 0x1b
        /*001e*/ 	.short	0x00a8


	//----- nvinfo : EIATTR_MERCURY_ISA_VERSION
	.align		4
        /*0020*/ 	.byte	0x03, 0x5f
        /*0022*/ 	.short	0x0101


	//----- nvinfo : EIATTR_VRC_CTA_INIT_COUNT
	.align		4
        /*0024*/ 	.byte	0x02, 0x4a
	.zero		1
	.zero		1


	//----- nvinfo : EIATTR_EXIT_INSTR_OFFSETS
	.align		4
        /*0028*/ 	.byte	0x04, 0x1c
        /*002a*/ 	.short	(.L_82 - .L_81)


	//   ....[0]....
.L_81:
        /*002c*/ 	.word	0x00000010


	//----- nvinfo : EIATTR_MAX_THREADS
	.align		4
.L_82:
        /*0030*/ 	.byte	0x04, 0x05
        /*0032*/ 	.short	(.L_84 - .L_83)
.L_83:
        /*0034*/ 	.word	0x00000180
        /*0038*/ 	.word	0x00000001
        /*003c*/ 	.word	0x00000001


	//----- nvinfo : EIATTR_CBANK_PARAM_SIZE
	.align		4
.L_84:
        /*0040*/ 	.byte	0x03, 0x19
        /*0042*/ 	.short	0x0a80


	//----- nvinfo : EIATTR_PARAM_CBANK
	.align		4
        /*0044*/ 	.byte	0x04, 0x0a
        /*0046*/ 	.short	(.L_86 - .L_85)
	.align		4
.L_85:
        /*0048*/ 	.word	index@(.nv.constant0._ZN7cutlass13device_kernelIN5flash11enable_sm90INS1_16FlashAttnFwdSm90INS1_25CollectiveMainloopFwdSm90ILi2EN4cute5tupleIJNS5_1CILi1EEES8_S8_EEENS6_IJNS7_ILi128EEENS7_ILi80EEENS7_ILi256EEEEEELi256ENS_10bfloat16_tEfNS_4arch4Sm90ELb0ELb0ELb1ELb1ELb0ELb0ELb0ELb1ELb1ELb1ELb1ELb0EEENS1_21CollectiveEpilogueFwdINS6_IJSA_SC_SB_EEES9_SE_SG_Li256ELb1ELb1ELb1ELb0EEENS1_36VarlenDynamicPersistentTileSchedulerILi128ELi80ELi256ELi128ELb1ELb1ELb1ELb0ELb1ELb1EEEEEEEEEvNT_6ParamsE)
        /*004c*/ 	.short	0x0380
        /*004e*/ 	.short	0x0a80


	//----- nvinfo : EIATTR_SW_WAR
	.align		4
.L_86:
        /*0050*/ 	.byte	0x04, 0x36
        /*0052*/ 	.short	(.L_88 - .L_87)
.L_87:
        /*0054*/ 	.word	0x00000008
.L_88:


//--------------------- .nv.info._ZN7cutlass13device_kernelIN5flash11enable_sm90INS1_16FlashAttnFwdSm90INS1_25CollectiveMainloopFwdSm90ILi2EN4cute5tupleIJNS5_1CILi1EEES8_S8_EEENS6_IJNS7_ILi128EEENS7_ILi80EEENS7_ILi256EEEEEELi256ENS_10bfloat16_tEfNS_4arch4Sm90ELb0ELb0ELb1ELb1ELb0ELb1ELb0ELb1ELb1ELb1ELb1ELb0EEENS1_21CollectiveEpilogueFwdINS6_IJSA_SC_SB_EEES9_SE_SG_Li256ELb1ELb1ELb1ELb0EEENS1_36VarlenDynamicPersistentTileSchedulerILi128ELi80ELi256ELi128ELb1ELb1ELb1ELb0ELb1ELb1EEEEEEEEEvNT_6ParamsE --------------------------
	.section	.nv.info._ZN7cutlass13device_kernelIN5flash11enable_sm90INS1_16FlashAttnFwdSm90INS1_25CollectiveMainloopFwdSm90ILi2EN4cute5tupleIJNS5_1CILi1EEES8_S8_EEENS6_IJNS7_ILi128EEENS7_ILi80EEENS7_ILi256EEEEEELi256ENS_10bfloat16_tEfNS_4arch4Sm90ELb0ELb0ELb1ELb1ELb0ELb1ELb0ELb1ELb1ELb1ELb1ELb0EEENS1_21CollectiveEpilogueFwdINS6_IJSA_SC_SB_EEES9_SE_SG_Li256ELb1ELb1ELb1ELb0EEENS1_36VarlenDynamicPersistentTileSchedulerILi128ELi80ELi256ELi128ELb1ELb1ELb1ELb0ELb1ELb1EEEEEEEEEvNT_6ParamsE,"",@"SHT_CUDA_INFO"
	.sectionflags	@""
	.align	4


	//----- nvinfo : EIATTR_CUDA_API_VERSION
	.align		4
        /*0000*/ 	.byte	0x04, 0x37
        /*0002*/ 	.short	(.L_90 - .L_89)
.L_89:
        /*0004*/ 	.word	0x00000082


	//----- nvinfo : EIATTR_KPARAM_INFO
	.align		4
.L_90:
        /*0008*/ 	.byte	0x04, 0x17
        /*000a*/ 	.short	(.L_92 - .L_91)
.L_91:
        /*000c*/ 	.word	0x00000000
        /*0010*/ 	.short	0x0000
        /*0012*/ 	.short	0x0000
        /*0014*/ 	.byte	0x00, 0xf0, 0x01, 0x2a


	//----- nvinfo : EIATTR_SPARSE_MMA_MASK
	.align		4
.L_92:
        /*0018*/ 	.byte	0x03, 0x50
        /*001a*/ 	.short	0x0000


	//----- nvinfo : EIATTR_MAXREG_COUNT
	.align		4
        /*001c*/ 	.byte	0x03, 0x1b
        /*001e*/ 	.short	0x00a8


	//----- nvinfo : EIATTR_MERCURY_ISA_VERSION
	.align		4
        /*0020*/ 	.byte	0x03, 0x5f
        /*0022*/ 	.short	0x0101


	//----- nvinfo : EIATTR_VRC_CTA_INIT_COUNT
	.align		4
        /*0024*/ 	.byte	0x02, 0x4a
	.zero		1
	.zero		1


	//----- nvinfo : EIATTR_EXIT_INSTR_OFFSETS
	.align		4
        /*0028*/ 	.byte	0x04, 0x1c
        /*002a*/ 	.short	(.L_94 - .L_93)


	//   ....[0]....
.L_93:
        /*002c*/ 	.word	0x00000010


	//----- nvinfo : EIATTR_MAX_THREADS
	.align		4
.L_94:
        /*0030*/ 	.byte	0x04, 0x05
        /*0032*/ 	.short	(.L_96 - .L_95)
.L_95:
        /*0034*/ 	.word	0x00000180
        /*0038*/ 	.word	0x00000001
        /*003c*/ 	.word	0x00000001


	//----- nvinfo : EIATTR_CBANK_PARAM_SIZE
	.align		4
.L_96:
        /*0040*/ 	.byte	0x03, 0x19
        /*0042*/ 	.short	0x0a80


	//----- nvinfo : EIATTR_PARAM_CBANK
	.align		4
        /*0044*/ 	.byte	0x04, 0x0a
        /*0046*/ 	.short	(.L_98 - .L_97)
	.align		4
.L_97:
        /*0048*/ 	.word	index@(.nv.constant0._ZN7cutlass13device_kernelIN5flash11enable_sm90INS1_16FlashAttnFwdSm90INS1_25CollectiveMainloopFwdSm90ILi2EN4cute5tupleIJNS5_1CILi1EEES8_S8_EEENS6_IJNS7_ILi128EEENS7_ILi80EEENS7_ILi256EEEEEELi256ENS_10bfloat16_tEfNS_4arch4Sm90ELb0ELb0ELb1ELb1ELb0ELb1ELb0ELb1ELb1ELb1ELb1ELb0EEENS1_21CollectiveEpilogueFwdINS6_IJSA_SC_SB_EEES9_SE_SG_Li256ELb1ELb1ELb1ELb0EEENS1_36VarlenDynamicPersistentTileSchedulerILi128ELi80ELi256ELi128ELb1ELb1ELb1ELb0ELb1ELb1EEEEEEEEEvNT_6ParamsE)
        /*004c*/ 	.short	0x0380
        /*004e*/ 	.short	0x0a80


	//----- nvinfo : EIATTR_SW_WAR
	.align		4
.L_98:
        /*0050*/ 	.byte	0x04, 0x36
        /*0052*/ 	.short	(.L_100 - .L_99)
.L_99:
        /*0054*/ 	.word	0x00000008
.L_100:


//--------------------- .nv.info._ZN7cutlass13device_kernelIN5flash11enable_sm90INS1_16FlashAttnFwdSm90INS1_25CollectiveMainloopFwdSm90ILi2EN4cute5tupleIJNS5_1CILi1EEES8_S8_EEENS6_IJNS7_ILi128EEENS7_ILi64EEENS7_ILi256EEEEEELi256ENS_10bfloat16_tEfNS_4arch4Sm90ELb0ELb1ELb1ELb0ELb0ELb0ELb0ELb1ELb1ELb1ELb1ELb0EEENS1_21CollectiveEpilogueFwdINS6_IJSA_SC_SB_EEES9_SE_SG_Li256ELb0ELb1ELb1ELb0EEENS1_19SingleTileSchedulerILb0ELb1ELb1ELi128EEEEEEEEEvNT_6ParamsE --------------------------
	.section	.nv.info._ZN7cutlass13device_kernelIN5flash11enable_sm90INS1_16FlashAttnFwdSm90INS1_25CollectiveMainloopFwdSm90ILi2EN4cute5tupleIJNS5_1CILi1EEES8_S8_EEENS6_IJNS7_ILi128EEENS7_ILi64EEENS7_ILi256EEEEEELi256ENS_10bfloat16_tEfNS_4arch4Sm90ELb0ELb1ELb1ELb0ELb0ELb0ELb0ELb1ELb1ELb1ELb1ELb0EEENS1_21CollectiveEpilogueFwdINS6_IJSA_SC_SB_EEES9_SE_SG_Li256ELb0ELb1ELb1ELb0EEENS1_19SingleTileSchedulerILb0ELb1ELb1ELi128EEEEEEEEEvNT_6ParamsE,"",@"SHT_CUDA_INFO"
	.sectionflags	@""
	.align	4


	//----- nvinfo : EIATTR_CUDA_API_VERSION
	.align		4
        /*0000*/ 	.byte	0x04, 0x37
        /*0002*/ 	.short	(.L_102 - .L_101)
.L_101:
        /*0004*/ 	.word	0x00000082


	//----- nvinfo : EIATTR_KPARAM_INFO
	.align		4
.L_102:
        /*0008*/ 	.byte	0x04, 0x17
        /*000a*/ 	.short	(.L_104 - .L_103)
.L_103:
        /*000c*/ 	.word	0x00000000
        /*0010*/ 	.short	0x0000
        /*0012*/ 	.short	0x0000
        /*0014*/ 	.byte	0x00, 0xf0, 0x01, 0x28


	//----- nvinfo : EIATTR_SPARSE_MMA_MASK
	.align		4
.L_104:
        /*0018*/ 	.byte	0x03, 0x50
        /*001a*/ 	.short	0x0000


	//----- nvinfo : EIATTR_MAXREG_COUNT
	.align		4
        /*001c*/ 	.byte	0x03, 0x1b
        /*001e*/ 	.short	0x00a8


	//----- nvinfo : EIATTR_MERCURY_ISA_VERSION
	.align		4
        /*0020*/ 	.byte	0x03, 0x5f
        /*0022*/ 	.short	0x0101


	//----- nvinfo : EIATTR_VRC_CTA_INIT_COUNT
	.align		4
        /*0024*/ 	.byte	0x02, 0x4a
	.zero		1
	.zero		1


	//----- nvinfo : EIATTR_EXIT_INSTR_OFFSETS
	.align		4
        /*0028*/ 	.byte	0x04, 0x1c
        /*002a*/ 	.short	(.L_106 - .L_105)


	//   ....[0]....
.L_105:
        /*002c*/ 	.word	0x00000010


	//----- nvinfo : EIATTR_MAX_THREADS
	.align		4
.L_106:
        /*0030*/ 	.byte	0x04, 0x05
        /*0032*/ 	.short	(.L_108 - .L_107)
.L_107:
        /*0034*/ 	.word	0x00000180
        /*0038*/ 	.word	0x00000001
        /*003c*/ 	.word	0x00000001


	//----- nvinfo : EIATTR_CBANK_PARAM_SIZE
	.align		4
.L_108:
        /*0040*/ 	.byte	0x03, 0x19
        /*0042*/ 	.short	0x0a00


	//----- nvinfo : EIATTR_PARAM_CBANK
	.align		4
        /*0044*/ 	.byte	0x04, 0x0a
        /*0046*/ 	.short	(.L_110 - .L_109)
	.align		4
.L_109:
        /*0048*/ 	.word	index@(.nv.constant0._ZN7cutlass13device_kernelIN5flash11enable_sm90INS1_16FlashAttnFwdSm90INS1_25CollectiveMainloopFwdSm90ILi2EN4cute5tupleIJNS5_1CILi1EEES8_S8_EEENS6_IJNS7_ILi128EEENS7_ILi64EEENS7_ILi256EEEEEELi256ENS_10bfloat16_tEfNS_4arch4Sm90ELb0ELb1ELb1ELb0ELb0ELb0ELb0ELb1ELb1ELb1ELb1ELb0EEENS1_21CollectiveEpilogueFwdINS6_IJSA_SC_SB_EEES9_SE_SG_Li256ELb0ELb1ELb1ELb0EEENS1_19SingleTileSchedulerILb0ELb1ELb1ELi128EEEEEEEEEvNT_6ParamsE)
        /*004c*/ 	.short	0x0380
        /*004e*/ 	.short	0x0a00


	//----- nvinfo : EIATTR_SW_WAR
	.align		4
.L_110:
        /*0050*/ 	.byte	0x04, 0x36
        /*0052*/ 	.short	(.L_112 - .L_111)
.L_111:
        /*0054*/ 	.word	0x00000008
.L_112:


//--------------------- .nv.info._ZN7cutlass13device_kernelIN5flash11enable_sm90INS1_16FlashAttnFwdSm90INS1_25CollectiveMainloopFwdSm90ILi2EN4cute5tupleIJNS5_1CILi1EEES8_S8_EEENS6_IJNS7_ILi128EEENS7_ILi64EEENS7_ILi256EEEEEELi256ENS_10bfloat16_tEfNS_4arch4Sm90ELb0ELb1ELb1ELb1ELb0ELb0ELb0ELb1ELb1ELb1ELb1ELb0EEENS1_21CollectiveEpilogueFwdINS6_IJSA_SC_SB_EEES9_SE_SG_Li256ELb1ELb1ELb1ELb0EEENS1_36VarlenDynamicPersistentTileSchedulerILi128ELi64ELi256ELi128ELb1ELb1ELb1ELb1ELb0ELb1EEEEEEEEEvNT_6ParamsE --------------------------
	.section	.nv.info._ZN7cutlass13device_kernelIN5flash11enable_sm90INS1_16FlashAttnFwdSm90INS1_25CollectiveMainloopFwdSm90ILi2EN4cute5tupleIJNS5_1CILi1EEES8_S8_EEENS6_IJNS7_ILi128EEENS7_ILi64EEENS7_ILi256EEEEEELi256ENS_10bfloat16_tEfNS_4arch4Sm90ELb0ELb1ELb1ELb1ELb0ELb0ELb0ELb1ELb1ELb1ELb1ELb0EEENS1_21CollectiveEpilogueFwdINS6_IJSA_SC_SB_EEES9_SE_SG_Li256ELb1ELb1ELb1ELb0EEENS1_36VarlenDynamicPersistentTileSchedulerILi128ELi64ELi256ELi128ELb1ELb1ELb1ELb1ELb0ELb1EEEEEEEEEvNT_6ParamsE,"",@"SHT_CUDA_INFO"
	.sectionflags	@""
	.align	4


	//----- nvinfo : EIATTR_CUDA_API_VERSION
	.align		4
        /*0000*/ 	.byte	0x04, 0x37
        /*0002*/ 	.short	(.L_114 - .L_113)
.L_113:
        /*0004*/ 	.word	0x00000082


	//----- nvinfo : EIATTR_KPARAM_INFO
	.align		4
.L_114:
        /*0008*/ 	.byte	0x04, 0x17
        /*000a*/ 	.short	(.L_116 - .L_115)
.L_115:
        /*000c*/ 	.word	0x00000000
        /*0010*/ 	.short	0x0000
        /*0012*/ 	.short	0x0000
        /*0014*/ 	.byte	0x00, 0xf0, 0x01, 0x2a


	//----- nvinfo : EIATTR_SPARSE_MMA_MASK
	.align		4
.L_116:
        /*0018*/ 	.byte	0x03, 0x50
        /*001a*/ 	.short	0x0000


	//----- nvinfo : EIATTR_MAXREG_COUNT
	.align		4
        /*001c*/ 	.byte	0x03, 0x1b
        /*001e*/ 	.short	0x00a8


	//----- nvinfo : EIATTR_MERCURY_ISA_VERSION
	.align		4
        /*0020*/ 	.byte	0x03, 0x5f
        /*0022*/ 	.short	0x0101


	//----- nvinfo : EIATTR_VRC_CTA_INIT_COUNT
	.align		4
        /*0024*/ 	.byte	0x02, 0x4a
	.zero		1
	.zero		1


	//----- nvinfo : EIATTR_EXIT_INSTR_OFFSETS
	.align		4
        /*0028*/ 	.byte	0x04, 0x1c
        /*002a*/ 	.short	(.L_118 - .L_117)


	//   ....[0]....
.L_117:
        /*002c*/ 	.word	0x00000010


	//----- nvinfo : EIATTR_MAX_THREADS
	.align		4
.L_118:
        /*0030*/ 	.byte	0x04, 0x05
        /*0032*/ 	.short	(.L_120 - .L_119)
.L_119:
        /*0034*/ 	.word	0x00000180
        /*0038*/ 	.word	0x00000001
        /*003c*/ 	.word	0x00000001


	//----- nvinfo : EIATTR_CBANK_PARAM_SIZE
	.align		4
.L_120:
        /*0040*/ 	.byte	0x03, 0x19
        /*0042*/ 	.short	0x0a80


	//----- nvinfo : EIATTR_PARAM_CBANK
	.align		4
        /*0044*/ 	.byte	0x04, 0x0a
        /*0046*/ 	.short	(.L_122 - .L_121)
	.align		4
.L_121:
        /*0048*/ 	.word	index@(.nv.constant0._ZN7cutlass13device_kernelIN5flash11enable_sm90INS1_16FlashAttnFwdSm90INS1_25CollectiveMainloopFwdSm90ILi2EN4cute5tupleIJNS5_1CILi1EEES8_S8_EEENS6_IJNS7_ILi128EEENS7_ILi64EEENS7_ILi256EEEEEELi256ENS_10bfloat16_tEfNS_4arch4Sm90ELb0ELb1ELb1ELb1ELb0ELb0ELb0ELb1ELb1ELb1ELb1ELb0EEENS1_21CollectiveEpilogueFwdINS6_IJSA_SC_SB_EEES9_SE_SG_Li256ELb1ELb1ELb1ELb0EEENS1_36VarlenDynamicPersistentTileSchedulerILi128ELi64ELi256ELi128ELb1ELb1ELb1ELb1ELb0ELb1EEEEEEEEEvNT_6ParamsE)
        /*004c*/ 	.short	0x0380
        /*004e*/ 	.short	0x0a80


	//----- nvinfo : EIATTR_SW_WAR
	.align		4
.L_122:
        /*0050*/ 	.byte	0x04, 0x36
        /*0052*/ 	.short	(.L_124 - .L_123)
.L_123:
        /*0054*/ 	.word	0x00000008
.L_124:


//--------------------- .nv.info._ZN7cutlass13device_kernelIN5flash11enable_sm90INS1_16FlashAttnFwdSm90INS1_25CollectiveMainloopFwdSm90ILi2EN4cute5tupleIJNS5_1CILi1EEES8_S8_EEENS6_IJNS7_ILi128EEENS7_ILi64EEENS7_ILi256EEEEEELi256ENS_10bfloat16_tEfNS_4arch4Sm90ELb0ELb1ELb1ELb1ELb0ELb1ELb0ELb1ELb1ELb1ELb1ELb0EEENS1_21CollectiveEpilogueFwdINS6_IJSA_SC_SB_EEES9_SE_SG_Li256ELb1ELb1ELb1ELb0EEENS1_36VarlenDynamicPersistentTileSchedulerILi128ELi64ELi256ELi128ELb1ELb1ELb1ELb1ELb0ELb1EEEEEEEEEvNT_6ParamsE --------------------------
	.section	.nv.info._ZN7cutlass13device_kernelIN5flash11enable_sm90INS1_16FlashAttnFwdSm90INS1_25CollectiveMainloopFwdSm90ILi2EN4cute5tupleIJNS5_1CILi1EEES8_S8_EEENS6_IJNS7_ILi128EEENS7_ILi64EEENS7_ILi256EEEEEELi256ENS_10bfloat16_tEfNS_4arch4Sm90ELb0ELb1ELb1ELb1ELb0ELb1ELb0ELb1ELb1ELb1ELb1ELb0EEENS1_21CollectiveEpilogueFwdINS6_IJSA_SC_SB_EEES9_SE_SG_Li256ELb1ELb1ELb1ELb0EEENS1_36VarlenDynamicPersistentTileSchedulerILi128ELi64ELi256ELi128ELb1ELb1ELb1ELb1ELb0ELb1EEEEEEEEEvNT_6ParamsE,"",@"SHT_CUDA_INFO"
	.sectionflags	@""
	.align	4


	//----- nvinfo : EIATTR_CUDA_API_VERSION
	.align		4
        /*0000*/ 	.byte	0x04, 0x37
        /*0002*/ 	.short	(.L_126 - .L_125)
.L_125:
        /*0004*/ 	.word	0x00000082


	//----- nvinfo : EIATTR_KPARAM_INFO
	.align		4
.L_126:
        /*0008*/ 	.byte	0x04, 0x17
        /*000a*/ 	.short	(.L_128 - .L_127)
.L_127:
        /*000c*/ 	.word	0x00000000
        /*0010*/ 	.short	0x0000
        /*0012*/ 	.short	0x0000
        /*0014*/ 	.byte	0x00, 0xf0, 0x01, 0x2a


	//----- nvinfo : EIATTR_SPARSE_MMA_MASK
	.align		4
.L_128:
        /*0018*/ 	.byte	0x03, 0x50
        /*001a*/ 	.short	0x0000


	//----- nvinfo : EIATTR_MAXREG_COUNT
	.align		4
        /*001c*/ 	.byte	0x03, 0x1b
        /*001e*/ 	.short	0x00a8


	//----- nvinfo : EIATTR_MERCURY_ISA_VERSION
	.align		4
        /*0020*/ 	.byte	0x03, 0x5f
        /*0022*/ 	.short	0x0101


	//----- nvinfo : EIATTR_VRC_CTA_INIT_COUNT
	.align		4
        /*0024*/ 	.byte	0x02, 0x4a
	.zero		1
	.zero		1


	//----- nvinfo : EIATTR_EXIT_INSTR_OFFSETS
	.align		4
        /*0028*/ 	.byte	0x04, 0x1c
        /*002a*/ 	.short	(.L_130 - .L_129)


	//   ....[0]....
.L_129:
        /*002c*/ 	.word	0x00000010


	//----- nvinfo : EIATTR_MAX_THREADS
	.align		4
.L_130:
        /*0030*/ 	.byte	0x04, 0x05
        /*0032*/ 	.short	(.L_132 - .L_131)
.L_131:
        /*0034*/ 	.word	0x00000180
        /*0038*/ 	.word	0x00000001
        /*003c*/ 	.word	0x00000001


	//----- nvinfo : EIATTR_CBANK_PARAM_SIZE
	.align		4
.L_132:
        /*0040*/ 	.byte	0x03, 0x19
        /*0042*/ 	.short	0x0a80


	//----- nvinfo : EIATTR_PARAM_CBANK
	.align		4
        /*0044*/ 	.byte	0x04, 0x0a
        /*0046*/ 	.short	(.L_134 - .L_133)
	.align		4
.L_133:
        /*0048*/ 	.word	index@(.nv.constant0._ZN7cutlass13device_kernelIN5flash11enable_sm90INS1_16FlashAttnFwdSm90INS1_25CollectiveMainloopFwdSm90ILi2EN4cute5tupleIJNS5_1CILi1EEES8_S8_EEENS6_IJNS7_ILi128EEENS7_ILi64EEENS7_ILi256EEEEEELi256ENS_10bfloat16_tEfNS_4arch4Sm90ELb0ELb1ELb1ELb1ELb0ELb1ELb0ELb1ELb1ELb1ELb1ELb0EEENS1_21CollectiveEpilogueFwdINS6_IJSA_SC_SB_EEES9_SE_SG_Li256ELb1ELb1ELb1ELb0EEENS1_36VarlenDynamicPersistentTileSchedulerILi128ELi64ELi256ELi128ELb1ELb1ELb1ELb1ELb0ELb1EEEEEEEEEvNT_6ParamsE)
        /*004c*/ 	.short	0x0380
        /*004e*/ 	.short	0x0a80


	//----- nvinfo : EIATTR_SW_WAR
	.align		4
.L_134:
        /*0050*/ 	.byte	0x04, 0x36
        /*0052*/ 	.short	(.L_136 - .L_135)
.L_135:
        /*0054*/ 	.word	0x00000008
.L_136:


//--------------------- .nv.info._ZN7cutlass13device_kernelIN5flash11enable_sm90INS1_16FlashAttnFwdSm90INS1_25CollectiveMainloopFwdSm90ILi2EN4cute5tupleIJNS5_1CILi1EEES8_S8_EEENS6_IJNS7_ILi128EEENS7_ILi80EEENS7_ILi256EEEEEELi256ENS_10bfloat16_tEfNS_4arch4Sm90ELb1ELb0ELb1ELb0ELb0ELb0ELb0ELb1ELb1ELb1ELb1ELb0EEENS1_21CollectiveEpilogueFwdINS6_IJSA_SC_SB_EEES9_SE_SG_Li256ELb0ELb1ELb1ELb0EEENS1_19SingleTileSchedulerILb0ELb1ELb1ELi128EEEEEEEEEvNT_6ParamsE --------------------------
	.section	.nv.info._ZN7cutlass13device_kernelIN5flash11enable_sm90INS1_16FlashAttnFwdSm90INS1_25CollectiveMainloopFwdSm90ILi2EN4cute5tupleIJNS5_1CILi1EEES8_S8_EEENS6_IJNS7_ILi128EEENS7_ILi80EEENS7_ILi256EEEEEELi256ENS_10bfloat16_tEfNS_4arch4Sm90ELb1ELb0ELb1ELb0ELb0ELb0ELb0ELb1ELb1ELb1ELb1ELb0EEENS1_21CollectiveEpilogueFwdINS6_IJSA_SC_SB_EEES9_SE_SG_Li256ELb0ELb1ELb1ELb0EEENS1_19SingleTileSchedulerILb0ELb1ELb1ELi128EEEEEEEEEvNT_6ParamsE,"",@"SHT_CUDA_INFO"
	.sectionflags	@""
	.align	4


	//----- nvinfo : EIATTR_CUDA_API_VERSION
	.align		4
        /*0000*/ 	.byte	0x04, 0x37
        /*0002*/ 	.short	(.L_138 - .L_137)
.L_137:
        /*0004*/ 	.word	0x00000082


	//----- nvinfo : EIATTR_KPARAM_INFO
	.align		4
.L_138:
        /*0008*/ 	.byte	0x04, 0x17
        /*000a*/ 	.short	(.L_140 - .L_139)
.L_139:
        /*000c*/ 	.word	0x00000000
        /*0010*/ 	.short	0x0000
        /*0012*/ 	.short	0x0000
        /*0014*/ 	.byte	0x00, 0xf0, 0x01, 0x28


	//----- nvinfo : EIATTR_SPARSE_MMA_MASK
	.align		4
.L_140:
        /*0018*/ 	.byte	0x03, 0x50
        /*001a*/ 	.short	0x0000


	//----- nvinfo : EIATTR_MAXREG_COUNT
	.align		4
        /*001c*/ 	.byte	0x03, 0x1b
        /*001e*/ 	.short	0x00a8


	//----- nvinfo : EIATTR_MERCURY_ISA_VERSION
	.align		4
        /*0020*/ 	.byte	0x03, 0x5f
        /*0022*/ 	.short	0x0101


	//----- nvinfo : EIATTR_VRC_CTA_INIT_COUNT
	.align		4
        /*0024*/ 	.byte	0x02, 0x4a
	.zero		1
	.zero		1


	//----- nvinfo : EIATTR_EXIT_INSTR_OFFSETS
	.align		4
        /*0028*/ 	.byte	0x04, 0x1c
        /*002a*/ 	.short	(.L_142 - .L_141)


	//   ....[0]....
.L_141:
        /*002c*/ 	.word	0x00000010


	//----- nvinfo : EIATTR_MAX_THREADS
	.align		4
.L_142:
        /*0030*/ 	.byte	0x04, 0x05
        /*0032*/ 	.short	(.L_144 - .L_143)
.L_143:
        /*0034*/ 	.word	0x00000180
        /*0038*/ 	.word	0x00000001
        /*003c*/ 	.word	0x00000001


	//----- nvinfo : EIATTR_CBANK_PARAM_SIZE
	.align		4
.L_144:
        /*0040*/ 	.byte	0x03, 0x19
        /*0042*/ 	.short	0x0a00


	//----- nvinfo : EIATTR_PARAM_CBANK
	.align		4
        /*0044*/ 	.byte	0x04, 0x0a
        /*0046*/ 	.short	(.L_146 - .L_145)
	.align		4
.L_145:
        /*0048*/ 	.word	index@(.nv.constant0._ZN7cutlass13device_kernelIN5flash11enable_sm90INS1_16FlashAttnFwdSm90INS1_25CollectiveMainloopFwdSm90ILi2EN4cute5tupleIJNS5_1CILi1EEES8_S8_EEENS6_IJNS7_ILi128EEENS7_ILi80EEENS7_ILi256EEEEEELi256ENS_10bfloat16_tEfNS_4arch4Sm90ELb1ELb0ELb1ELb0ELb0ELb0ELb0ELb1ELb1ELb1ELb1ELb0EEENS1_21CollectiveEpilogueFwdINS6_IJSA_SC_SB_EEES9_SE_SG_Li256ELb0ELb1ELb1ELb0EEENS1_19SingleTileSchedulerILb0ELb1ELb1ELi128EEEEEEEEEvNT_6ParamsE)
        /*004c*/ 	.short	0x0380
        /*004e*/ 	.short	0x0a00


	//----- nvinfo : EIATTR_SW_WAR
	.align		4
.L_146:
        /*0050*/ 	.byte	0x04, 0x36
        /*0052*/ 	.short	(.L_148 - .L_147)
.L_147:
        /*0054*/ 	.word	0x00000008
.L_148:


//--------------------- .nv.info._ZN7cutlass13device_kernelIN5flash11enable_sm90INS1_16FlashAttnFwdSm90INS1_25CollectiveMainloopFwdSm90ILi2EN4cute5tupleIJNS5_1CILi1EEES8_S8_EEENS6_IJNS7_ILi128EEENS7_ILi80EEENS7_ILi256EEEEEELi256ENS_10bfloat16_tEfNS_4arch4Sm90ELb1ELb0ELb1ELb1ELb0ELb0ELb0ELb1ELb1ELb1ELb1ELb0EEENS1_21CollectiveEpilogueFwdINS6_IJSA_SC_SB_EEES9_SE_SG_Li256ELb1ELb1ELb1ELb0EEENS1_36VarlenDynamicPersistentTileSchedulerILi128ELi80ELi256ELi128ELb1ELb1ELb1ELb1ELb1ELb1EEEEEEEEEvNT_6ParamsE --------------------------
	.section	.nv.info._ZN7cutlass13device_kernelIN5flash11enable_sm90INS1_16FlashAttnFwdSm90INS1_25CollectiveMainloopFwdSm90ILi2EN4cute5tupleIJNS5_1CILi1EEES8_S8_EEENS6_IJNS7_ILi128EEENS7_ILi80EEENS7_ILi256EEEEEELi256ENS_10bfloat16_tEfNS_4arch4Sm90ELb1ELb0ELb1ELb1ELb0ELb0ELb0ELb1ELb1ELb1ELb1ELb0EEENS1_21CollectiveEpilogueFwdINS6_IJSA_SC_SB_EEES9_SE_SG_Li256ELb1ELb1ELb1ELb0EEENS1_36VarlenDynamicPersistentTileSchedulerILi128ELi80ELi256ELi128ELb1ELb1ELb1ELb1ELb1ELb1EEEEEEEEEvNT_6ParamsE,"",@"SHT_CUDA_INFO"
	.sectionflags	@""
	.align	4


	//----- nvinfo : EIATTR_CUDA_API_VERSION
	.align		4
        /*0000*/ 	.byte	0x04, 0x37
        /*0002*/ 	.short	(.L_150 - .L_149)
.L_149:
        /*0004*/ 	.word	0x00000082


	//----- nvinfo : EIATTR_KPARAM_INFO
	.align		4
.L_150:
        /*0008*/ 	.byte	0x04, 0x17
        /*000a*/ 	.short	(.L_152 - .L_151)
.L_151:
        /*000c*/ 	.word	0x00000000
        /*0010*/ 	.short	0x0000
        /*0012*/ 	.short	0x0000
        /*0014*/ 	.byte	0x00, 0xf0, 0x01, 0x2a


	//----- nvinfo : EIATTR_SPARSE_MMA_MASK
	.align		4
.L_152:
        /*0018*/ 	.byte	0x03, 0x50
        /*001a*/ 	.short	0x0000


	//----- nvinfo : EIATTR_MAXREG_COUNT
	.align		4
        /*001c*/ 	.byte	0x03, 0x1b
        /*001e*/ 	.short	0x00a8


	//----- nvinfo : EIATTR_MERCURY_ISA_VERSION
	.align		4
        /*0020*/ 	.byte	0x03, 0x5f
        /*0022*/ 	.short	0x0101


	//----- nvinfo : EIATTR_VRC_CTA_INIT_COUNT
	.align		4
        /*0024*/ 	.byte	0x02, 0x4a
	.zero		1
	.zero		1


	//----- nvinfo : EIATTR_EXIT_INSTR_OFFSETS
	.align		4
        /*0028*/ 	.byte	0x04, 0x1c
        /*002a*/ 	.short	(.L_154 - .L_153)


	//   ....[0]....
.L_153:
        /*002c*/ 	.word	0x00000010


	//----- nvinfo : EIATTR_MAX_THREADS
	.align		4
.L_154:
        /*0030*/ 	.byte	0x04, 0x05
        /*0032*/ 	.short	(.L_156 - .L_155)
.L_155:
        /*0034*/ 	.word	0x00000180
        /*0038*/ 	.word	0x00000001
        /*003c*/ 	.word	0x00000001


	//----- nvinfo : EIATTR_CBANK_PARAM_SIZE
	.align		4
.L_156:
        /*0040*/ 	.byte	0x03, 0x19
        /*0042*/ 	.short	0x0a80


	//----- nvinfo : EIATTR_PARAM_CBANK
	.align		4
        /*0044*/ 	.byte	0x04, 0x0a
        /*0046*/ 	.short	(.L_158 - .L_157)
	.align		4
.L_157:
        /*0048*/ 	.word	index@(.nv.constant0._ZN7cutlass13device_kernelIN5flash11enable_sm90INS1_16FlashAttnFwdSm90INS1_25CollectiveMainloopFwdSm90ILi2EN4cute5tupleIJNS5_1CILi1EEES8_S8_EEENS6_IJNS7_ILi128EEENS7_ILi80EEENS7_ILi256EEEEEELi256ENS_10bfloat16_tEfNS_4arch4Sm90ELb1ELb0ELb1ELb1ELb0ELb0ELb0ELb1ELb1ELb1ELb1ELb0EEENS1_21CollectiveEpilogueFwdINS6_IJSA_SC_SB_EEES9_SE_SG_Li256ELb1ELb1ELb1ELb0EEENS1_36VarlenDynamicPersistentTileSchedulerILi128ELi80ELi256ELi128ELb1ELb1ELb1ELb1ELb1ELb1EEEEEEEEEvNT_6ParamsE)
        /*004c*/ 	.short	0x0380
        /*004e*/ 	.short	0x0a80


	//----- nvinfo : EIATTR_SW_WAR
	.align		4
.L_158:
        /*0050*/ 	.byte	0x04, 0x36
        /*0052*/ 	.short	(.L_160 - .L_159)
.L_159:
        /*0054*/ 	.word	0x00000008
.L_160:


//--------------------- .nv.info._ZN7cutlass13device_kernelIN5flash11enable_sm90INS1_16FlashAttnFwdSm90INS1_25CollectiveMainloopFwdSm90ILi2EN4cute5tupleIJNS5_1CILi1EEES8_S8_EEENS6_IJNS7_ILi128EEENS7_ILi80EEENS7_ILi256EEEEEELi256ENS_10bfloat16_tEfNS_4arch4Sm90ELb1ELb0ELb1ELb1ELb0ELb1ELb0ELb1ELb1ELb1ELb1ELb0EEENS1_21CollectiveEpilogueFwdINS6_IJSA_SC_SB_EEES9_SE_SG_Li256ELb1ELb1ELb1ELb0EEENS1_36VarlenDynamicPersistentTileSchedulerILi128ELi80ELi256ELi128ELb1ELb1ELb1ELb1ELb1ELb1EEEEEEEEEvNT_6ParamsE --------------------------
	.section	.nv.info._ZN7cutlass13device_kernelIN5flash11enable_sm90INS1_16FlashAttnFwdSm90INS1_25CollectiveMainloopFwdSm90ILi2EN4cute5tupleIJNS5_1CILi1EEES8_S8_EEENS6_IJNS7_ILi128EEENS7_ILi80EEENS7_ILi256EEEEEELi256ENS_10bfloat16_tEfNS_4arch4Sm90ELb1ELb0ELb1ELb1ELb0ELb1ELb0ELb1ELb1ELb1ELb1ELb0EEENS1_21CollectiveEpilogueFwdINS6_IJSA_SC_SB_EEES9_SE_SG_Li256ELb1ELb1ELb1ELb0EEENS1_36VarlenDynamicPersistentTileSchedulerILi128ELi80ELi256ELi128ELb1ELb1ELb1ELb1ELb1ELb1EEEEEEEEEvNT_6ParamsE,"",@"SHT_CUDA_INFO"
	.sectionflags	@""
	.align	4


	//----- nvinfo : EIATTR_CUDA_API_VERSION
	.align		4
        /*0000*/ 	.byte	0x04, 0x37
        /*0002*/ 	.short	(.L_162 - .L_161)
.L_161:
        /*0004*/ 	.word	0x00000082


	//----- nvinfo : EIATTR_KPARAM_INFO
	.align		4
.L_162:
        /*0008*/ 	.byte	0x04, 0x17
        /*000a*/ 	.short	(.L_164 - .L_163)
.L_163:
        /*000c*/ 	.word	0x00000000
        /*0010*/ 	.short	0x0000
        /*0012*/ 	.short	0x0000
        /*0014*/ 	.byte	0x00, 0xf0, 0x01, 0x2a


	//----- nvinfo : EIATTR_SPARSE_MMA_MASK
	.align		4
.L_164:
        /*0018*/ 	.byte	0x03, 0x50
        /*001a*/ 	.short	0x0000


	//----- nvinfo : EIATTR_MAXREG_COUNT
	.align		4
        /*001c*/ 	.byte	0x03, 0x1b
        /*001e*/ 	.short	0x00a8


	//----- nvinfo : EIATTR_MERCURY_ISA_VERSION
	.align		4
        /*0020*/ 	.byte	0x03, 0x5f
        /*0022*/ 	.short	0x0101


	//----- nvinfo : EIATTR_VRC_CTA_INIT_COUNT
	.align		4
        /*0024*/ 	.byte	0x02, 0x4a
	.zero		1
	.zero		1


	//----- nvinfo : EIATTR_EXIT_INSTR_OFFSETS
	.align		4
        /*0028*/ 	.byte	0x04, 0x1c
        /*002a*/ 	.short	(.L_166 - .L_165)


	//   ....[0]....
.L_165:
        /*002c*/ 	.word	0x00000010


	//----- nvinfo : EIATTR_MAX_THREADS
	.align		4
.L_166:
        /*0030*/ 	.byte	0x04, 0x05
        /*0032*/ 	.short	(.L_168 - .L_167)
.L_167:
        /*0034*/ 	.word	0x00000180
        /*0038*/ 	.word	0x00000001
        /*003c*/ 	.word	0x00000001


	//----- nvinfo : EIATTR_CBANK_PARAM_SIZE
	.align		4
.L_168:
        /*0040*/ 	.byte	0x03, 0x19
        /*0042*/ 	.short	0x0a80


	//----- nvinfo : EIATTR_PARAM_CBANK
	.align		4
        /*0044*/ 	.byte	0x04, 0x0a
        /*0046*/ 	.short	(.L_170 - .L_169)
	.align		4
.L_169:
        /*0048*/ 	.word	index@(.nv.constant0._ZN7cutlass13device_kernelIN5flash11enable_sm90INS1_16FlashAttnFwdSm90INS1_25CollectiveMainloopFwdSm90ILi2EN4cute5tupleIJNS5_1CILi1EEES8_S8_EEENS6_IJNS7_ILi128EEENS7_ILi80EEENS7_ILi256EEEEEELi256ENS_10bfloat16_tEfNS_4arch4Sm90ELb1ELb0ELb1ELb1ELb0ELb1ELb0ELb1ELb1ELb1ELb1ELb0EEENS1_21CollectiveEpilogueFwdINS6_IJSA_SC_SB_EEES9_SE_SG_Li256ELb1ELb1ELb1ELb0EEENS1_36VarlenDynamicPersistentTileSchedulerILi128ELi80ELi256ELi128ELb1ELb1ELb1ELb1ELb1ELb1EEEEEEEEEvNT_6ParamsE)
        /*004c*/ 	.short	0x0380
        /*004e*/ 	.short	0x0a80


	//----- nvinfo : EIATTR_SW_WAR
	.align		4
.L_170:
        /*0050*/ 	.byte	0x04, 0x36
        /*0052*/ 	.short	(.L_172 - .L_171)
.L_171:
        /*0054*/ 	.word	0x00000008
.L_172:


//--------------------- .nv.callgraph             --------------------------
	.section	.nv.callgraph,"",@"SHT_CUDA_CALLGRAPH"
	.align	4
	.sectionentsize	8
	.align		4
        /*0000*/ 	.word	0x00000000
	.align		4
        /*0004*/ 	.word	0xffffffff
	.align		4
        /*0008*/ 	.word	0x00000000
	.align		4
        /*000c*/ 	.word	0xfffffffe
	.align		4
        /*0010*/ 	.word	0x00000000
	.align		4
        /*0014*/ 	.word	0xfffffffd
	.align		4
        /*0018*/ 	.word	0x00000000
	.align		4
        /*001c*/ 	.word	0xfffffffc


//--------------------- .nv.constant4             --------------------------
	.section	.nv.constant4,"a",@progbits
	.align	8
	.align		8
.nv.constant4:
        /*0000*/ 	.dword	_ZN80_INTERNAL_b2e67345_44_flash_fwd_hdim256_bf16_split_softcap_sm90_cu_60c5005d_34934cuda3std3__45__cpo5beginE
	.align		8
        /*0008*/ 	.dword	_ZN80_INTERNAL_b2e67345_44_flash_fwd_hdim256_bf16_split_softcap_sm90_cu_60c5005d_34934cuda3std3__45__cpo3endE
	.align		8
        /*0010*/ 	.dword	_ZN80_INTERNAL_b2e67345_44_flash_fwd_hdim256_bf16_split_softcap_sm90_cu_60c5005d_34934cuda3std3__45__cpo6cbeginE
	.align		8
        /*0018*/ 	.dword	_ZN80_INTERNAL_b2e67345_44_flash_fwd_hdim256_bf16_split_softcap_sm90_cu_60c5005d_34934cuda3std3__45__cpo4cendE
	.align		8
        /*0020*/ 	.dword	_ZN80_INTERNAL_b2e67345_44_flash_fwd_hdim256_bf16_split_softcap_sm90_cu_60c5005d_34934cuda3std3__482_GLOBAL__N__b2e67345_44_flash_fwd_hdim256_bf16_split_softcap_sm90_cu_60c5005d_34936ignoreE
	.align		8
        /*0028*/ 	.dword	_ZN80_INTERNAL_b2e67345_44_flash_fwd_hdim256_bf16_split_softcap_sm90_cu_60c5005d_34934cuda3std3__419piecewise_constructE
	.align		8
        /*0030*/ 	.dword	_ZN80_INTERNAL_b2e67345_44_flash_fwd_hdim256_bf16_split_softcap_sm90_cu_60c5005d_34934cuda3std3__48in_placeE
	.align		8
        /*0038*/ 	.dword	_ZN80_INTERNAL_b2e67345_44_flash_fwd_hdim256_bf16_split_softcap_sm90_cu_60c5005d_34934cuda3std6ranges3__45__cpo4swapE
	.align		8
        /*0040*/ 	.dword	_ZN80_INTERNAL_b2e67345_44_flash_fwd_hdim256_bf16_split_softcap_sm90_cu_60c5005d_34934cuda3std6ranges3__45__cpo9iter_moveE
	.align		8
        /*0048*/ 	.dword	_ZN80_INTERNAL_b2e67345_44_flash_fwd_hdim256_bf16_split_softcap_sm90_cu_60c5005d_34934cute7productE
	.align		8
        /*0050*/ 	.dword	_ZN80_INTERNAL_b2e67345_44_flash_fwd_hdim256_bf16_split_softcap_sm90_cu_60c5005d_34934cute1_E


//--------------------- .text._ZN7cutlass13device_kernelIN5flash11enable_sm90INS1_16FlashAttnFwdSm90INS1_25CollectiveMainloopFwdSm90ILi2EN4cute5tupleIJNS5_1CILi1EEES8_S8_EEENS6_IJNS7_ILi128EEENS7_ILi80EEENS7_ILi256EEEEEELi256ENS_10bfloat16_tEfNS_4arch4Sm90ELb0ELb0ELb1ELb0ELb0ELb0ELb0ELb1ELb1ELb1ELb1ELb0EEENS1_21CollectiveEpilogueFwdINS6_IJSA_SC_SB_EEES9_SE_SG_Li256ELb0ELb1ELb1ELb0EEENS1_19SingleTileSchedulerILb0ELb1ELb1ELi128EEEEEEEEEvNT_6ParamsE --------------------------
	.section	.text._ZN7cutlass13device_kernelIN5flash11enable_sm90INS1_16FlashAttnFwdSm90INS1_25CollectiveMainloopFwdSm90ILi2EN4cute5tupleIJNS5_1CILi1EEES8_S8_EEENS6_IJNS7_ILi128EEENS7_ILi80EEENS7_ILi256EEEEEELi256ENS_10bfloat16_tEfNS_4arch4Sm90ELb0ELb0ELb1ELb0ELb0ELb0ELb0ELb1ELb1ELb1ELb1ELb0EEENS1_21CollectiveEpilogueFwdINS6_IJSA_SC_SB_EEES9_SE_SG_Li256ELb0ELb1ELb1ELb0EEENS1_19SingleTileSchedulerILb0ELb1ELb1ELi128EEEEEEEEEvNT_6ParamsE,"ax",@progbits
	.align	128
.text._ZN7cutlass13device_kernelIN5flash11enable_sm90INS1_16FlashAttnFwdSm90INS1_25CollectiveMainloopFwdSm90ILi2EN4cute5tupleIJNS5_1CILi1EEES8_S8_EEENS6_IJNS7_ILi128EEENS7_ILi80EEENS7_ILi256EEEEEELi256ENS_10bfloat16_tEfNS_4arch4Sm90ELb0ELb0ELb1ELb0ELb0ELb0ELb0ELb1ELb1ELb1ELb1ELb0EEENS1_21CollectiveEpilogueFwdINS6_IJSA_SC_SB_EEES9_SE_SG_Li256ELb0ELb1ELb1ELb0EEENS1_19SingleTileSchedulerILb0ELb1ELb1ELi128EEEEEEEEEvNT_6ParamsE:
        .type           _ZN7cutlass13device_kernelIN5flash11enable_sm90INS1_16FlashAttnFwdSm90INS1_25CollectiveMainloopFwdSm90ILi2EN4cute5tupleIJNS5_1CILi1EEES8_S8_EEENS6_IJNS7_ILi128EEENS7_ILi80EEENS7_ILi256EEEEEELi256ENS_10bfloat16_tEfNS_4arch4Sm90ELb0ELb0ELb1ELb0ELb0ELb0ELb0ELb1ELb1ELb1ELb1ELb0EEENS1_21CollectiveEpilogueFwdINS6_IJSA_SC_SB_EEES9_SE_SG_Li256ELb0ELb1ELb1ELb0EEENS1_19SingleTileSchedulerILb0ELb1ELb1ELi128EEEEEEEEEvNT_6ParamsE,@function
        .size           _ZN7cutlass13device_kernelIN5flash11enable_sm90INS1_16FlashAttnFwdSm90INS1_25CollectiveMainloopFwdSm90ILi2EN4cute5tupleIJNS5_1CILi1EEES8_S8_EEENS6_IJNS7_ILi128EEENS7_ILi80EEENS7_ILi256EEEEEELi256ENS_10bfloat16_tEfNS_4arch4Sm90ELb0ELb0ELb1ELb0ELb0ELb0ELb0ELb1ELb1ELb1ELb1ELb0EEENS1_21CollectiveEpilogueFwdINS6_IJSA_SC_SB_EEES9_SE_SG_Li256ELb0ELb1ELb1ELb0EEENS1_19SingleTileSchedulerILb0ELb1ELb1ELi128EEEEEEEEEvNT_6ParamsE,(.L_x_9 - _ZN7cutlass13device_kernelIN5flash11enable_sm90INS1_16FlashAttnFwdSm90INS1_25CollectiveMainloopFwdSm90ILi2EN4cute5tupleIJNS5_1CILi1EEES8_S8_EEENS6_IJNS7_ILi128EEENS7_ILi80EEENS7_ILi256EEEEEELi256ENS_10bfloat16_tEfNS_4arch4Sm90ELb0ELb0ELb1ELb0ELb0ELb0ELb0ELb1ELb1ELb1ELb1ELb0EEENS1_21CollectiveEpilogueFwdINS6_IJSA_SC_SB_EEES9_SE_SG_Li256ELb0ELb1ELb1ELb0EEENS1_19SingleTileSchedulerILb0ELb1ELb1ELi128EEEEEEEEEvNT_6ParamsE)
        .other          _ZN7cutlass13device_kernelIN5flash11enable_sm90INS1_16FlashAttnFwdSm90INS1_25CollectiveMainloopFwdSm90ILi2EN4cute5tupleIJNS5_1CILi1EEES8_S8_EEENS6_IJNS7_ILi128EEENS7_ILi80EEENS7_ILi256EEEEEELi256ENS_10bfloat16_tEfNS_4arch4Sm90ELb0ELb0ELb1ELb0ELb0ELb0ELb0ELb1ELb1ELb1ELb1ELb0EEENS1_21CollectiveEpilogueFwdINS6_IJSA_SC_SB_EEES9_SE_SG_Li256ELb0ELb1ELb1ELb0EEENS1_19SingleTileSchedulerILb0ELb1ELb1ELi128EEEEEEEEEvNT_6ParamsE,@"STO_CUDA_ENTRY STV_DEFAULT"
_ZN7cutlass13device_kernelIN5flash11enable_sm90INS1_16FlashAttnFwdSm90INS1_25CollectiveMainloopFwdSm90ILi2EN4cute5tupleIJNS5_1CILi1EEES8_S8_EEENS6_IJNS7_ILi128EEENS7_ILi80EEENS7_ILi256EEEEEELi256ENS_10bfloat16_tEfNS_4arch4Sm90ELb0ELb0ELb1ELb0ELb0ELb0ELb0ELb1ELb1ELb1ELb1ELb0EEENS1_21CollectiveEpilogueFwdINS6_IJSA_SC_SB_EEES9_SE_SG_Li256ELb0ELb1ELb1ELb0EEENS1_19SingleTileSchedulerILb0ELb1ELb1ELi128EEEEEEEEEvNT_6ParamsE:
[----:B------:R-:W-:Y:S01]  /*0000*/  LDC R1, c[0x0][0x37c] ;  /* 0x0000df00ff017b82 */ /* 0x000fe20000000800 */
[----:B------:R-:W-:Y:S05]  /*0010*/  EXIT ;  /* 0x000000000000794d */ /* 0x000fea0003800000 */
.L_x_0:
[----:B------:R-:W-:-:S00]  /*0020*/  BRA `(.L_x_0) ;  /* 0xfffffffc00fc7947 */ /* 0x000fc0000383ffff */
[----:B------:R-:W-:-:S00]  /*0030*/  NOP ;  /* 0x0000000000007918 */ /* 0x000fc00000000000 */
        /* <DEDUP_REMOVED lines=12> */
.L_x_9:


//--------------------- .text._ZN7cutlass13device_kernelIN5flash11enable_sm90INS1_16FlashAttnFwdSm90INS1_25CollectiveMainloopFwdSm90ILi2EN4cute5tupleIJNS5_1CILi1EEES8_S8_EEENS6_IJNS7_ILi128EEENS7_ILi80EEENS7_ILi256EEEEEELi256ENS_10bfloat16_tEfNS_4arch4Sm90ELb0ELb0ELb1ELb1ELb0ELb0ELb0ELb1ELb1ELb1ELb1ELb0EEENS1_21CollectiveEpilogueFwdINS6_IJSA_SC_SB_EEES9_SE_SG_Li256ELb1ELb1ELb1ELb0EEENS1_36VarlenDynamicPersistentTileSchedulerILi128ELi80ELi256ELi128ELb1ELb1ELb1ELb0ELb1ELb1EEEEEEEEEvNT_6ParamsE --------------------------
	.section	.text._ZN7cutlass13device_kernelIN5flash11enable_sm90INS1_16FlashAttnFwdSm90INS1_25CollectiveMainloopFwdSm90ILi2EN4cute5tupleIJNS5_1CILi1EEES8_S8_EEENS6_IJNS7_ILi128EEENS7_ILi80EEENS7_ILi256EEEEEELi256ENS_10bfloat16_tEfNS_4arch4Sm90ELb0ELb0ELb1ELb1ELb0ELb0ELb0ELb1ELb1ELb1ELb1ELb0EEENS1_21CollectiveEpilogueFwdINS6_IJSA_SC_SB_EEES9_SE_SG_Li256ELb1ELb1ELb1ELb0EEENS1_36VarlenDynamicPersistentTileSchedulerILi128ELi80ELi256ELi128ELb1ELb1ELb1ELb0ELb1ELb1EEEEEEEEEvNT_6ParamsE,"ax",@progbits
	.align	128
.text._ZN7cutlass13device_kernelIN5flash11enable_sm90INS1_16FlashAttnFwdSm90INS1_25CollectiveMainloopFwdSm90ILi2EN4cute5tupleIJNS5_1CILi1EEES8_S8_EEENS6_IJNS7_ILi128EEENS7_ILi80EEENS7_ILi256EEEEEELi256ENS_10bfloat16_tEfNS_4arch4Sm90ELb0ELb0ELb1ELb1ELb0ELb0ELb0ELb1ELb1ELb1ELb1ELb0EEENS1_21CollectiveEpilogueFwdINS6_IJSA_SC_SB_EEES9_SE_SG_Li256ELb1ELb1ELb1ELb0EEENS1_36VarlenDynamicPersistentTileSchedulerILi128ELi80ELi256ELi128ELb1ELb1ELb1ELb0ELb1ELb1EEEEEEEEEvNT_6ParamsE:
        .type           _ZN7cutlass13device_kernelIN5flash11enable_sm90INS1_16FlashAttnFwdSm90INS1_25CollectiveMainloopFwdSm90ILi2EN4cute5tupleIJNS5_1CILi1EEES8_S8_EEENS6_IJNS7_ILi128EEENS7_ILi80EEENS7_ILi256EEEEEELi256ENS_10bfloat16_tEfNS_4arch4Sm90ELb0ELb0ELb1ELb1ELb0ELb0ELb0ELb1ELb1ELb1ELb1ELb0EEENS1_21CollectiveEpilogueFwdINS6_IJSA_SC_SB_EEES9_SE_SG_Li256ELb1ELb1ELb1ELb0EEENS1_36VarlenDynamicPersistentTileSchedulerILi128ELi80ELi256ELi128ELb1ELb1ELb1ELb0ELb1ELb1EEEEEEEEEvNT_6ParamsE,@function
        .size           _ZN7cutlass13device_kernelIN5flash11enable_sm90INS1_16FlashAttnFwdSm90INS1_25CollectiveMainloopFwdSm90ILi2EN4cute5tupleIJNS5_1CILi1EEES8_S8_EEENS6_IJNS7_ILi128EEENS7_ILi80EEENS7_ILi256EEEEEELi256ENS_10bfloat16_tEfNS_4arch4Sm90ELb0ELb0ELb1ELb1ELb0ELb0ELb0ELb1ELb1ELb1ELb1ELb0EEENS1_21CollectiveEpilogueFwdINS6_IJSA_SC_SB_EEES9_SE_SG_Li256ELb1ELb1ELb1ELb0EEENS1_36VarlenDynamicPersistentTileSchedulerILi128ELi80ELi256ELi128ELb1ELb1ELb1ELb0ELb1ELb1EEEEEEEEEvNT_6ParamsE,(.L_x_10 - _ZN7cutlass13device_kernelIN5flash11enable_sm90INS1_16FlashAttnFwdSm90INS1_25CollectiveMainloopFwdSm90ILi2EN4cute5tupleIJNS5_1CILi1EEES8_S8_EEENS6_IJNS7_ILi128EEENS7_ILi80EEENS7_ILi256EEEEEELi256ENS_10bfloat16_tEfNS_4arch4Sm90ELb0ELb0ELb1ELb1ELb0ELb0ELb0ELb1ELb1ELb1ELb1ELb0EEENS1_21CollectiveEpilogueFwdINS6_IJSA_SC_SB_EEES9_SE_SG_Li256ELb1ELb1ELb1ELb0EEENS1_36VarlenDynamicPersistentTileSchedulerILi128ELi80ELi256ELi128ELb1ELb1ELb1ELb0ELb1ELb1EEEEEEEEEvNT_6ParamsE)
        .other          _ZN7cutlass13device_kernelIN5flash11enable_sm90INS1_16FlashAttnFwdSm90INS1_25CollectiveMainloopFwdSm90ILi2EN4cute5tupleIJNS5_1CILi1EEES8_S8_EEENS6_IJNS7_ILi128EEENS7_ILi80EEENS7_ILi256EEEEEELi256ENS_10bfloat16_tEfNS_4arch4Sm90ELb0ELb0ELb1ELb1ELb0ELb0ELb0ELb1ELb1ELb1ELb1ELb0EEENS1_21CollectiveEpilogueFwdINS6_IJSA_SC_SB_EEES9_SE_SG_Li256ELb1ELb1ELb1ELb0EEENS1_36VarlenDynamicPersistentTileSchedulerILi128ELi80ELi256ELi128ELb1ELb1ELb1ELb0ELb1ELb1EEEEEEEEEvNT_6ParamsE,@"STO_CUDA_ENTRY STV_DEFAULT"
_ZN7cutlass13device_kernelIN5flash11enable_sm90INS1_16FlashAttnFwdSm90INS1_25CollectiveMainloopFwdSm90ILi2EN4cute5tupleIJNS5_1CILi1EEES8_S8_EEENS6_IJNS7_ILi128EEENS7_ILi80EEENS7_ILi256EEEEEELi256ENS_10bfloat16_tEfNS_4arch4Sm90ELb0ELb0ELb1ELb1ELb0ELb0ELb0ELb1ELb1ELb1ELb1ELb0EEENS1_21CollectiveEpilogueFwdINS6_IJSA_SC_SB_EEES9_SE_SG_Li256ELb1ELb1ELb1ELb0EEENS1_36VarlenDynamicPersistentTileSchedulerILi128ELi80ELi256ELi128ELb1ELb1ELb1ELb0ELb1ELb1EEEEEEEEEvNT_6ParamsE:
[----:B------:R-:W-:Y:S01]  /*0000*/  LDC R1, c[0x0][0x37c] ;  /* 0x0000df00ff017b82 */ /* 0x000fe20000000800 */
[----:B------:R-:W-:Y:S05]  /*0010*/  EXIT ;  /* 0x000000000000794d */ /* 0x000fea0003800000 */
.L_x_1:
        /* <DEDUP_REMOVED lines=14> */
.L_x_10:


//--------------------- .text._ZN7cutlass13device_kernelIN5flash11enable_sm90INS1_16FlashAttnFwdSm90INS1_25CollectiveMainloopFwdSm90ILi2EN4cute5tupleIJNS5_1CILi1EEES8_S8_EEENS6_IJNS7_ILi128EEENS7_ILi80EEENS7_ILi256EEEEEELi256ENS_10bfloat16_tEfNS_4arch4Sm90ELb0ELb0ELb1ELb1ELb0ELb1ELb0ELb1ELb1ELb1ELb1ELb0EEENS1_21CollectiveEpilogueFwdINS6_IJSA_SC_SB_EEES9_SE_SG_Li256ELb1ELb1ELb1ELb0EEENS1_36VarlenDynamicPersistentTileSchedulerILi128ELi80ELi256ELi128ELb1ELb1ELb1ELb0ELb1ELb1EEEEEEEEEvNT_6ParamsE --------------------------
	.section	.text._ZN7cutlass13device_kernelIN5flash11enable_sm90INS1_16FlashAttnFwdSm90INS1_25CollectiveMainloopFwdSm90ILi2EN4cute5tupleIJNS5_1CILi1EEES8_S8_EEENS6_IJNS7_ILi128EEENS7_ILi80EEENS7_ILi256EEEEEELi256ENS_10bfloat16_tEfNS_4arch4Sm90ELb0ELb0ELb1ELb1ELb0ELb1ELb0ELb1ELb1ELb1ELb1ELb0EEENS1_21CollectiveEpilogueFwdINS6_IJSA_SC_SB_EEES9_SE_SG_Li256ELb1ELb1ELb1ELb0EEENS1_36VarlenDynamicPersistentTileSchedulerILi128ELi80ELi256ELi128ELb1ELb1ELb1ELb0ELb1ELb1EEEEEEEEEvNT_6ParamsE,"ax",@progbits
	.align	128
.text._ZN7cutlass13device_kernelIN5flash11enable_sm90INS1_16FlashAttnFwdSm90INS1_25CollectiveMainloopFwdSm90ILi2EN4cute5tupleIJNS5_1CILi1EEES8_S8_EEENS6_IJNS7_ILi128EEENS7_ILi80EEENS7_ILi256EEEEEELi256ENS_10bfloat16_tEfNS_4arch4Sm90ELb0ELb0ELb1ELb1ELb0ELb1ELb0ELb1ELb1ELb1ELb1ELb0EEENS1_21CollectiveEpilogueFwdINS6_IJSA_SC_SB_EEES9_SE_SG_Li256ELb1ELb1ELb1ELb0EEENS1_36VarlenDynamicPersistentTileSchedulerILi128ELi80ELi256ELi128ELb1ELb1ELb1ELb0ELb1ELb1EEEEEEEEEvNT_6ParamsE:
        .type           _ZN7cutlass13device_kernelIN5flash11enable_sm90INS1_16FlashAttnFwdSm90INS1_25CollectiveMainloopFwdSm90ILi2EN4cute5tupleIJNS5_1CILi1EEES8_S8_EEENS6_IJNS7_ILi128EEENS7_ILi80EEENS7_ILi256EEEEEELi256ENS_10bfloat16_tEfNS_4arch4Sm90ELb0ELb0ELb1ELb1ELb0ELb1ELb0ELb1ELb1ELb1ELb1ELb0EEENS1_21CollectiveEpilogueFwdINS6_IJSA_SC_SB_EEES9_SE_SG_Li256ELb1ELb1ELb1ELb0EEENS1_36VarlenDynamicPersistentTileSchedulerILi128ELi80ELi256ELi128ELb1ELb1ELb1ELb0ELb1ELb1EEEEEEEEEvNT_6ParamsE,@function
        .size           _ZN7cutlass13device_kernelIN5flash11enable_sm90INS1_16FlashAttnFwdSm90INS1_25CollectiveMainloopFwdSm90ILi2EN4cute5tupleIJNS5_1CILi1EEES8_S8_EEENS6_IJNS7_ILi128EEENS7_ILi80EEENS7_ILi256EEEEEELi256ENS_10bfloat16_tEfNS_4arch4Sm90ELb0ELb0ELb1ELb1ELb0ELb1ELb0ELb1ELb1ELb1ELb1ELb0EEENS1_21CollectiveEpilogueFwdINS6_IJSA_SC_SB_EEES9_SE_SG_Li256ELb1ELb1ELb1ELb0EEENS1_36VarlenDynamicPersistentTileSchedulerILi128ELi80ELi256ELi128ELb1ELb1ELb1ELb0ELb1ELb1EEEEEEEEEvNT_6ParamsE,(.L_x_11 - _ZN7cutlass13device_kernelIN5flash11enable_sm90INS1_16FlashAttnFwdSm90INS1_25CollectiveMainloopFwdSm90ILi2EN4cute5tupleIJNS5_1CILi1EEES8_S8_EEENS6_IJNS7_ILi128EEENS7_ILi80EEENS7_ILi256EEEEEELi256ENS_10bfloat16_tEfNS_4arch4Sm90ELb0ELb0ELb1ELb1ELb0ELb1ELb0ELb1ELb1ELb1ELb1ELb0EEENS1_21CollectiveEpilogueFwdINS6_IJSA_SC_SB_EEES9_SE_SG_Li256ELb1ELb1ELb1ELb0EEENS1_36VarlenDynamicPersistentTileSchedulerILi128ELi80ELi256ELi128ELb1ELb1ELb1ELb0ELb1ELb1EEEEEEEEEvNT_6ParamsE)
        .other          _ZN7cutlass13device_kernelIN5flash11enable_sm90INS1_16FlashAttnFwdSm90INS1_25CollectiveMainloopFwdSm90ILi2EN4cute5tupleIJNS5_1CILi1EEES8_S8_EEENS6_IJNS7_ILi128EEENS7_ILi80EEENS7_ILi256EEEEEELi256ENS_10bfloat16_tEfNS_4arch4Sm90ELb0ELb0ELb1ELb1ELb0ELb1ELb0ELb1ELb1ELb1ELb1ELb0EEENS1_21CollectiveEpilogueFwdINS6_IJSA_SC_SB_EEES9_SE_SG_Li256ELb1ELb1ELb1ELb0EEENS1_36VarlenDynamicPersistentTileSchedulerILi128ELi80ELi256ELi128ELb1ELb1ELb1ELb0ELb1ELb1EEEEEEEEEvNT_6ParamsE,@"STO_CUDA_ENTRY STV_DEFAULT"
_ZN7cutlass13device_kernelIN5flash11enable_sm90INS1_16FlashAttnFwdSm90INS1_25CollectiveMainloopFwdSm90ILi2EN4cute5tupleIJNS5_1CILi1EEES8_S8_EEENS6_IJNS7_ILi128EEENS7_ILi80EEENS7_ILi256EEEEEELi256ENS_10bfloat16_tEfNS_4arch4Sm90ELb0ELb0ELb1ELb1ELb0ELb1ELb0ELb1ELb1ELb1ELb1ELb0EEENS1_21CollectiveEpilogueFwdINS6_IJSA_SC_SB_EEES9_SE_SG_Li256ELb1ELb1ELb1ELb0EEENS1_36VarlenDynamicPersistentTileSchedulerILi128ELi80ELi256ELi128ELb1ELb1ELb1ELb0ELb1ELb1EEEEEEEEEvNT_6ParamsE:
[----:B------:R-:W-:Y:S01]  /*0000*/  LDC R1, c[0x0][0x37c] ;  /* 0x0000df00ff017b82 */ /* 0x000fe20000000800 */
[----:B------:R-:W-:Y:S05]  /*0010*/  EXIT ;  /* 0x000000000000794d */ /* 0x000fea0003800000 */
.L_x_2:
        /* <DEDUP_REMOVED lines=14> */
.L_x_11:


//--------------------- .text._ZN7cutlass13device_kernelIN5flash11enable_sm90INS1_16FlashAttnFwdSm90INS1_25CollectiveMainloopFwdSm90ILi2EN4cute5tupleIJNS5_1CILi1EEES8_S8_EEENS6_IJNS7_ILi128EEENS7_ILi64EEENS7_ILi256EEEEEELi256ENS_10bfloat16_tEfNS_4arch4Sm90ELb0ELb1ELb1ELb0ELb0ELb0ELb0ELb1ELb1ELb1ELb1ELb0EEENS1_21CollectiveEpilogueFwdINS6_IJSA_SC_SB_EEES9_SE_SG_Li256ELb0ELb1ELb1ELb0EEENS1_19SingleTileSchedulerILb0ELb1ELb1ELi128EEEEEEEEEvNT_6ParamsE --------------------------
	.section	.text._ZN7cutlass13device_kernelIN5flash11enable_sm90INS1_16FlashAttnFwdSm90INS1_25CollectiveMainloopFwdSm90ILi2EN4cute5tupleIJNS5_1CILi1EEES8_S8_EEENS6_IJNS7_ILi128EEENS7_ILi64EEENS7_ILi256EEEEEELi256ENS_10bfloat16_tEfNS_4arch4Sm90ELb0ELb1ELb1ELb0ELb0ELb0ELb0ELb1ELb1ELb1ELb1ELb0EEENS1_21CollectiveEpilogueFwdINS6_IJSA_SC_SB_EEES9_SE_SG_Li256ELb0ELb1ELb1ELb0EEENS1_19SingleTileSchedulerILb0ELb1ELb1ELi128EEEEEEEEEvNT_6ParamsE,"ax",@progbits
	.align	128
.text._ZN7cutlass13device_kernelIN5flash11enable_sm90INS1_16FlashAttnFwdSm90INS1_25CollectiveMainloopFwdSm90ILi2EN4cute5tupleIJNS5_1CILi1EEES8_S8_EEENS6_IJNS7_ILi128EEENS7_ILi64EEENS7_ILi256EEEEEELi256ENS_10bfloat16_tEfNS_4arch4Sm90ELb0ELb1ELb1ELb0ELb0ELb0ELb0ELb1ELb1ELb1ELb1ELb0EEENS1_21CollectiveEpilogueFwdINS6_IJSA_SC_SB_EEES9_SE_SG_Li256ELb0ELb1ELb1ELb0EEENS1_19SingleTileSchedulerILb0ELb1ELb1ELi128EEEEEEEEEvNT_6ParamsE:
        .type           _ZN7cutlass13device_kernelIN5flash11enable_sm90INS1_16FlashAttnFwdSm90INS1_25CollectiveMainloopFwdSm90ILi2EN4cute5tupleIJNS5_1CILi1EEES8_S8_EEENS6_IJNS7_ILi128EEENS7_ILi64EEENS7_ILi256EEEEEELi256ENS_10bfloat16_tEfNS_4arch4Sm90ELb0ELb1ELb1ELb0ELb0ELb0ELb0ELb1ELb1ELb1ELb1ELb0EEENS1_21CollectiveEpilogueFwdINS6_IJSA_SC_SB_EEES9_SE_SG_Li256ELb0ELb1ELb1ELb0EEENS1_19SingleTileSchedulerILb0ELb1ELb1ELi128EEEEEEEEEvNT_6ParamsE,@function
        .size           _ZN7cutlass13device_kernelIN5flash11enable_sm90INS1_16FlashAttnFwdSm90INS1_25CollectiveMainloopFwdSm90ILi2EN4cute5tupleIJNS5_1CILi1EEES8_S8_EEENS6_IJNS7_ILi128EEENS7_ILi64EEENS7_ILi256EEEEEELi256ENS_10bfloat16_tEfNS_4arch4Sm90ELb0ELb1ELb1ELb0ELb0ELb0ELb0ELb1ELb1ELb1ELb1ELb0EEENS1_21CollectiveEpilogueFwdINS6_IJSA_SC_SB_EEES9_SE_SG_Li256ELb0ELb1ELb1ELb0EEENS1_19SingleTileSchedulerILb0ELb1ELb1ELi128EEEEEEEEEvNT_6ParamsE,(.L_x_12 - _ZN7cutlass13device_kernelIN5flash11enable_sm90INS1_16FlashAttnFwdSm90INS1_25CollectiveMainloopFwdSm90ILi2EN4cute5tupleIJNS5_1CILi1EEES8_S8_EEENS6_IJNS7_ILi128EEENS7_ILi64EEENS7_ILi256EEEEEELi256ENS_10bfloat16_tEfNS_4arch4Sm90ELb0ELb1ELb1ELb0ELb0ELb0ELb0ELb1ELb1ELb1ELb1ELb0EEENS1_21CollectiveEpilogueFwdINS6_IJSA_SC_SB_EEES9_SE_SG_Li256ELb0ELb1ELb1ELb0EEENS1_19SingleTileSchedulerILb0ELb1ELb1ELi128EEEEEEEEEvNT_6ParamsE)
        .other          _ZN7cutlass13device_kernelIN5flash11enable_sm90INS1_16FlashAttnFwdSm90INS1_25CollectiveMainloopFwdSm90ILi2EN4cute5tupleIJNS5_1CILi1EEES8_S8_EEENS6_IJNS7_ILi128EEENS7_ILi64EEENS7_ILi256EEEEEELi256ENS_10bfloat16_tEfNS_4arch4Sm90ELb0ELb1ELb1ELb0ELb0ELb0ELb0ELb1ELb1ELb1ELb1ELb0EEENS1_21CollectiveEpilogueFwdINS6_IJSA_SC_SB_EEES9_SE_SG_Li256ELb0ELb1ELb1ELb0EEENS1_19SingleTileSchedulerILb0ELb1ELb1ELi128EEEEEEEEEvNT_6ParamsE,@"STO_CUDA_ENTRY STV_DEFAULT"
_ZN7cutlass13device_kernelIN5flash11enable_sm90INS1_16FlashAttnFwdSm90INS1_25CollectiveMainloopFwdSm90ILi2EN4cute5tupleIJNS5_1CILi1EEES8_S8_EEENS6_IJNS7_ILi128EEENS7_ILi64EEENS7_ILi256EEEEEELi256ENS_10bfloat16_tEfNS_4arch4Sm90ELb0ELb1ELb1ELb0ELb0ELb0ELb0ELb1ELb1ELb1ELb1ELb0EEENS1_21CollectiveEpilogueFwdINS6_IJSA_SC_SB_EEES9_SE_SG_Li256ELb0ELb1ELb1ELb0EEENS1_19SingleTileSchedulerILb0ELb1ELb1ELi128EEEEEEEEEvNT_6ParamsE:
[----:B------:R-:W-:Y:S01]  /*0000*/  LDC R1, c[0x0][0x37c] ;  /* 0x0000df00ff017b82 */ /* 0x000fe20000000800 */
[----:B------:R-:W-:Y:S05]  /*0010*/  EXIT ;  /* 0x000000000000794d */ /* 0x000fea0003800000 */
.L_x_3:
        /* <DEDUP_REMOVED lines=14> */
.L_x_12:


//--------------------- .text._ZN7cutlass13device_kernelIN5flash11enable_sm90INS1_16FlashAttnFwdSm90INS1_25CollectiveMainloopFwdSm90ILi2EN4cute5tupleIJNS5_1CILi1EEES8_S8_EEENS6_IJNS7_ILi128EEENS7_ILi64EEENS7_ILi256EEEEEELi256ENS_10bfloat16_tEfNS_4arch4Sm90ELb0ELb1ELb1ELb1ELb0ELb0ELb0ELb1ELb1ELb1ELb1ELb0EEENS1_21CollectiveEpilogueFwdINS6_IJSA_SC_SB_EEES9_SE_SG_Li256ELb1ELb1ELb1ELb0EEENS1_36VarlenDynamicPersistentTileSchedulerILi128ELi64ELi256ELi128ELb1ELb1ELb1ELb1ELb0ELb1EEEEEEEEEvNT_6ParamsE --------------------------
	.section	.text._ZN7cutlass13device_kernelIN5flash11enable_sm90INS1_16FlashAttnFwdSm90INS1_25CollectiveMainloopFwdSm90ILi2EN4cute5tupleIJNS5_1CILi1EEES8_S8_EEENS6_IJNS7_ILi128EEENS7_ILi64EEENS7_ILi256EEEEEELi256ENS_10bfloat16_tEfNS_4arch4Sm90ELb0ELb1ELb1ELb1ELb0ELb0ELb0ELb1ELb1ELb1ELb1ELb0EEENS1_21CollectiveEpilogueFwdINS6_IJSA_SC_SB_EEES9_SE_SG_Li256ELb1ELb1ELb1ELb0EEENS1_36VarlenDynamicPersistentTileSchedulerILi128ELi64ELi256ELi128ELb1ELb1ELb1ELb1ELb0ELb1EEEEEEEEEvNT_6ParamsE,"ax",@progbits
	.align	128
.text._ZN7cutlass13device_kernelIN5flash11enable_sm90INS1_16FlashAttnFwdSm90INS1_25CollectiveMainloopFwdSm90ILi2EN4cute5tupleIJNS5_1CILi1EEES8_S8_EEENS6_IJNS7_ILi128EEENS7_ILi64EEENS7_ILi256EEEEEELi256ENS_10bfloat16_tEfNS_4arch4Sm90ELb0ELb1ELb1ELb1ELb0ELb0ELb0ELb1ELb1ELb1ELb1ELb0EEENS1_21CollectiveEpilogueFwdINS6_IJSA_SC_SB_EEES9_SE_SG_Li256ELb1ELb1ELb1ELb0EEENS1_36VarlenDynamicPersistentTileSchedulerILi128ELi64ELi256ELi128ELb1ELb1ELb1ELb1ELb0ELb1EEEEEEEEEvNT_6ParamsE:
        .type           _ZN7cutlass13device_kernelIN5flash11enable_sm90INS1_16FlashAttnFwdSm90INS1_25CollectiveMainloopFwdSm90ILi2EN4cute5tupleIJNS5_1CILi1EEES8_S8_EEENS6_IJNS7_ILi128EEENS7_ILi64EEENS7_ILi256EEEEEELi256ENS_10bfloat16_tEfNS_4arch4Sm90ELb0ELb1ELb1ELb1ELb0ELb0ELb0ELb1ELb1ELb1ELb1ELb0EEENS1_21CollectiveEpilogueFwdINS6_IJSA_SC_SB_EEES9_SE_SG_Li256ELb1ELb1ELb1ELb0EEENS1_36VarlenDynamicPersistentTileSchedulerILi128ELi64ELi256ELi128ELb1ELb1ELb1ELb1ELb0ELb1EEEEEEEEEvNT_6ParamsE,@function
        .size           _ZN7cutlass13device_kernelIN5flash11enable_sm90INS1_16FlashAttnFwdSm90INS1_25CollectiveMainloopFwdSm90ILi2EN4cute5tupleIJNS5_1CILi1EEES8_S8_EEENS6_IJNS7_ILi128EEENS7_ILi64EEENS7_ILi256EEEEEELi256ENS_10bfloat16_tEfNS_4arch4Sm90ELb0ELb1ELb1ELb1ELb0ELb0ELb0ELb1ELb1ELb1ELb1ELb0EEENS1_21CollectiveEpilogueFwdINS6_IJSA_SC_SB_EEES9_SE_SG_Li256ELb1ELb1ELb1ELb0EEENS1_36VarlenDynamicPersistentTileSchedulerILi128ELi64ELi256ELi128ELb1ELb1ELb1ELb1ELb0ELb1EEEEEEEEEvNT_6ParamsE,(.L_x_13 - _ZN7cutlass13device_kernelIN5flash11enable_sm90INS1_16FlashAttnFwdSm90INS1_25CollectiveMainloopFwdSm90ILi2EN4cute5tupleIJNS5_1CILi1EEES8_S8_EEENS6_IJNS7_ILi128EEENS7_ILi64EEENS7_ILi256EEEEEELi256ENS_10bfloat16_tEfNS_4arch4Sm90ELb0ELb1ELb1ELb1ELb0ELb0ELb0ELb1ELb1ELb1ELb1ELb0EEENS1_21CollectiveEpilogueFwdINS6_IJSA_SC_SB_EEES9_SE_SG_Li256ELb1ELb1ELb1ELb0EEENS1_36VarlenDynamicPersistentTileSchedulerILi128ELi64ELi256ELi128ELb1ELb1ELb1ELb1ELb0ELb1EEEEEEEEEvNT_6ParamsE)
        .other          _ZN7cutlass13device_kernelIN5flash11enable_sm90INS1_16FlashAttnFwdSm90INS1_25CollectiveMainloopFwdSm90ILi2EN4cute5tupleIJNS5_1CILi1EEES8_S8_EEENS6_IJNS7_ILi128EEENS7_ILi64EEENS7_ILi256EEEEEELi256ENS_10bfloat16_tEfNS_4arch4Sm90ELb0ELb1ELb1ELb1ELb0ELb0ELb0ELb1ELb1ELb1ELb1ELb0EEENS1_21CollectiveEpilogueFwdINS6_IJSA_SC_SB_EEES9_SE_SG_Li256ELb1ELb1ELb1ELb0EEENS1_36VarlenDynamicPersistentTileSchedulerILi128ELi64ELi256ELi128ELb1ELb1ELb1ELb1ELb0ELb1EEEEEEEEEvNT_6ParamsE,@"STO_CUDA_ENTRY STV_DEFAULT"
_ZN7cutlass13device_kernelIN5flash11enable_sm90INS1_16FlashAttnFwdSm90INS1_25CollectiveMainloopFwdSm90ILi2EN4cute5tupleIJNS5_1CILi1EEES8_S8_EEENS6_IJNS7_ILi128EEENS7_ILi64EEENS7_ILi256EEEEEELi256ENS_10bfloat16_tEfNS_4arch4Sm90ELb0ELb1ELb1ELb1ELb0ELb0ELb0ELb1ELb1ELb1ELb1ELb0EEENS1_21CollectiveEpilogueFwdINS6_IJSA_SC_SB_EEES9_SE_SG_Li256ELb1ELb1ELb1ELb0EEENS1_36VarlenDynamicPersistentTileSchedulerILi128ELi64ELi256ELi128ELb1ELb1ELb1ELb1ELb0ELb1EEEEEEEEEvNT_6ParamsE:
[----:B------:R-:W-:Y:S01]  /*0000*/  LDC R1, c[0x0][0x37c] ;  /* 0x0000df00ff017b82 */ /* 0x000fe20000000800 */
[----:B------:R-:W-:Y:S05]  /*0010*/  EXIT ;  /* 0x000000000000794d */ /* 0x000fea0003800000 */
.L_x_4:
        /* <DEDUP_REMOVED lines=14> */
.L_x_13:


//--------------------- .text._ZN7cutlass13device_kernelIN5flash11enable_sm90INS1_16FlashAttnFwdSm90INS1_25CollectiveMainloopFwdSm90ILi2EN4cute5tupleIJNS5_1CILi1EEES8_S8_EEENS6_IJNS7_ILi128EEENS7_ILi64EEENS7_ILi256EEEEEELi256ENS_10bfloat16_tEfNS_4arch4Sm90ELb0ELb1ELb1ELb1ELb0ELb1ELb0ELb1ELb1ELb1ELb1ELb0EEENS1_21CollectiveEpilogueFwdINS6_IJSA_SC_SB_EEES9_SE_SG_Li256ELb1ELb1ELb1ELb0EEENS1_36VarlenDynamicPersistentTileSchedulerILi128ELi64ELi256ELi128ELb1ELb1ELb1ELb1ELb0ELb1EEEEEEEEEvNT_6ParamsE --------------------------
	.section	.text._ZN7cutlass13device_kernelIN5flash11enable_sm90INS1_16FlashAttnFwdSm90INS1_25CollectiveMainloopFwdSm90ILi2EN4cute5tupleIJNS5_1CILi1EEES8_S8_EEENS6_IJNS7_ILi128EEENS7_ILi64EEENS7_ILi256EEEEEELi256ENS_10bfloat16_tEfNS_4arch4Sm90ELb0ELb1ELb1ELb1ELb0ELb1ELb0ELb1ELb1ELb1ELb1ELb0EEENS1_21CollectiveEpilogueFwdINS6_IJSA_SC_SB_EEES9_SE_SG_Li256ELb1ELb1ELb1ELb0EEENS1_36VarlenDynamicPersistentTileSchedulerILi128ELi64ELi256ELi128ELb1ELb1ELb1ELb1ELb0ELb1EEEEEEEEEvNT_6ParamsE,"ax",@progbits
	.align	128
.text._ZN7cutlass13device_kernelIN5flash11enable_sm90INS1_16FlashAttnFwdSm90INS1_25CollectiveMainloopFwdSm90ILi2EN4cute5tupleIJNS5_1CILi1EEES8_S8_EEENS6_IJNS7_ILi128EEENS7_ILi64EEENS7_ILi256EEEEEELi256ENS_10bfloat16_tEfNS_4arch4Sm90ELb0ELb1ELb1ELb1ELb0ELb1ELb0ELb1ELb1ELb1ELb1ELb0EEENS1_21CollectiveEpilogueFwdINS6_IJSA_SC_SB_EEES9_SE_SG_Li256ELb1ELb1ELb1ELb0EEENS1_36VarlenDynamicPersistentTileSchedulerILi128ELi64ELi256ELi128ELb1ELb1ELb1ELb1ELb0ELb1EEEEEEEEEvNT_6ParamsE:
        .type           _ZN7cutlass13device_kernelIN5flash11enable_sm90INS1_16FlashAttnFwdSm90INS1_25CollectiveMainloopFwdSm90ILi2EN4cute5tupleIJNS5_1CILi1EEES8_S8_EEENS6_IJNS7_ILi128EEENS7_ILi64EEENS7_ILi256EEEEEELi256ENS_10bfloat16_tEfNS_4arch4Sm90ELb0ELb1ELb1ELb1ELb0ELb1ELb0ELb1ELb1ELb1ELb1ELb0EEENS1_21CollectiveEpilogueFwdINS6_IJSA_SC_SB_EEES9_SE_SG_Li256ELb1ELb1ELb1ELb0EEENS1_36VarlenDynamicPersistentTileSchedulerILi128ELi64ELi256ELi128ELb1ELb1ELb1ELb1ELb0ELb1EEEEEEEEEvNT_6ParamsE,@function
        .size           _ZN7cutlass13device_kernelIN5flash11enable_sm90INS1_16FlashAttnFwdSm90INS1_25CollectiveMainloopFwdSm90ILi2EN4cute5tupleIJNS5_1CILi1EEES8_S8_EEENS6_IJNS7_ILi128EEENS7_ILi64EEENS7_ILi256EEEEEELi256ENS_10bfloat16_tEfNS_4arch4Sm90ELb0ELb1ELb1ELb1ELb0ELb1ELb0ELb1ELb1ELb1ELb1ELb0EEENS1_21CollectiveEpilogueFwdINS6_IJSA_SC_SB_EEES9_SE_SG_Li256ELb1ELb1ELb1ELb0EEENS1_36VarlenDynamicPersistentTileSchedulerILi128ELi64ELi256ELi128ELb1ELb1ELb1ELb1ELb0ELb1EEEEEEEEEvNT_6ParamsE,(.L_x_14 - _ZN7cutlass13device_kernelIN5flash11enable_sm90INS1_16FlashAttnFwdSm90INS1_25CollectiveMainloopFwdSm90ILi2EN4cute5tupleIJNS5_1CILi1EEES8_S8_EEENS6_IJNS7_ILi128EEENS7_ILi64EEENS7_ILi256EEEEEELi256ENS_10bfloat16_tEfNS_4arch4Sm90ELb0ELb1ELb1ELb1ELb0ELb1ELb0ELb1ELb1ELb1ELb1ELb0EEENS1_21CollectiveEpilogueFwdINS6_IJSA_SC_SB_EEES9_SE_SG_Li256ELb1ELb1ELb1ELb0EEENS1_36VarlenDynamicPersistentTileSchedulerILi128ELi64ELi256ELi128ELb1ELb1ELb1ELb1ELb0ELb1EEEEEEEEEvNT_6ParamsE)
        .other          _ZN7cutlass13device_kernelIN5flash11enable_sm90INS1_16FlashAttnFwdSm90INS1_25CollectiveMainloopFwdSm90ILi2EN4cute5tupleIJNS5_1CILi1EEES8_S8_EEENS6_IJNS7_ILi128EEENS7_ILi64EEENS7_ILi256EEEEEELi256ENS_10bfloat16_tEfNS_4arch4Sm90ELb0ELb1ELb1ELb1ELb0ELb1ELb0ELb1ELb1ELb1ELb1ELb0EEENS1_21CollectiveEpilogueFwdINS6_IJSA_SC_SB_EEES9_SE_SG_Li256ELb1ELb1ELb1ELb0EEENS1_36VarlenDynamicPersistentTileSchedulerILi128ELi64ELi256ELi128ELb1ELb1ELb1ELb1ELb0ELb1EEEEEEEEEvNT_6ParamsE,@"STO_CUDA_ENTRY STV_DEFAULT"
_ZN7cutlass13device_kernelIN5flash11enable_sm90INS1_16FlashAttnFwdSm90INS1_25CollectiveMainloopFwdSm90ILi2EN4cute5tupleIJNS5_1CILi1EEES8_S8_EEENS6_IJNS7_ILi128EEENS7_ILi64EEENS7_ILi256EEEEEELi256ENS_10bfloat16_tEfNS_4arch4Sm90ELb0ELb1ELb1ELb1ELb0ELb1ELb0ELb1ELb1ELb1ELb1ELb0EEENS1_21CollectiveEpilogueFwdINS6_IJSA_SC_SB_EEES9_SE_SG_Li256ELb1ELb1ELb1ELb0EEENS1_36VarlenDynamicPersistentTileSchedulerILi128ELi64ELi256ELi128ELb1ELb1ELb1ELb1ELb0ELb1EEEEEEEEEvNT_6ParamsE:
[----:B------:R-:W-:Y:S01]  /*0000*/  LDC R1, c[0x0][0x37c] ;  /* 0x0000df00ff017b82 */ /* 0x000fe20000000800 */
[----:B------:R-:W-:Y:S05]  /*0010*/  EXIT ;  /* 0x000000000000794d */ /* 0x000fea0003800000 */
.L_x_5:
        /* <DEDUP_REMOVED lines=14> */
.L_x_14:


//--------------------- .text._ZN7cutlass13device_kernelIN5flash11enable_sm90INS1_16FlashAttnFwdSm90INS1_25CollectiveMainloopFwdSm90ILi2EN4cute5tupleIJNS5_1CILi1EEES8_S8_EEENS6_IJNS7_ILi128EEENS7_ILi80EEENS7_ILi256EEEEEELi256ENS_10bfloat16_tEfNS_4arch4Sm90ELb1ELb0ELb1ELb0ELb0ELb0ELb0ELb1ELb1ELb1ELb1ELb0EEENS1_21CollectiveEpilogueFwdINS6_IJSA_SC_SB_EEES9_SE_SG_Li256ELb0ELb1ELb1ELb0EEENS1_19SingleTileSchedulerILb0ELb1ELb1ELi128EEEEEEEEEvNT_6ParamsE --------------------------
	.section	.text._ZN7cutlass13device_kernelIN5flash11enable_sm90INS1_16FlashAttnFwdSm90INS1_25CollectiveMainloopFwdSm90ILi2EN4cute5tupleIJNS5_1CILi1EEES8_S8_EEENS6_IJNS7_ILi128EEENS7_ILi80EEENS7_ILi256EEEEEELi256ENS_10bfloat16_tEfNS_4arch4Sm90ELb1ELb0ELb1ELb0ELb0ELb0ELb0ELb1ELb1ELb1ELb1ELb0EEENS1_21CollectiveEpilogueFwdINS6_IJSA_SC_SB_EEES9_SE_SG_Li256ELb0ELb1ELb1ELb0EEENS1_19SingleTileSchedulerILb0ELb1ELb1ELi128EEEEEEEEEvNT_6ParamsE,"ax",@progbits
	.align	128
.text._ZN7cutlass13device_kernelIN5flash11enable_sm90INS1_16FlashAttnFwdSm90INS1_25CollectiveMainloopFwdSm90ILi2EN4cute5tupleIJNS5_1CILi1EEES8_S8_EEENS6_IJNS7_ILi128EEENS7_ILi80EEENS7_ILi256EEEEEELi256ENS_10bfloat16_tEfNS_4arch4Sm90ELb1ELb0ELb1ELb0ELb0ELb0ELb0ELb1ELb1ELb1ELb1ELb0EEENS1_21CollectiveEpilogueFwdINS6_IJSA_SC_SB_EEES9_SE_SG_Li256ELb0ELb1ELb1ELb0EEENS1_19SingleTileSchedulerILb0ELb1ELb1ELi128EEEEEEEEEvNT_6ParamsE:
        .type           _ZN7cutlass13device_kernelIN5flash11enable_sm90INS1_16FlashAttnFwdSm90INS1_25CollectiveMainloopFwdSm90ILi2EN4cute5tupleIJNS5_1CILi1EEES8_S8_EEENS6_IJNS7_ILi128EEENS7_ILi80EEENS7_ILi256EEEEEELi256ENS_10bfloat16_tEfNS_4arch4Sm90ELb1ELb0ELb1ELb0ELb0ELb0ELb0ELb1ELb1ELb1ELb1ELb0EEENS1_21CollectiveEpilogueFwdINS6_IJSA_SC_SB_EEES9_SE_SG_Li256ELb0ELb1ELb1ELb0EEENS1_19SingleTileSchedulerILb0ELb1ELb1ELi128EEEEEEEEEvNT_6ParamsE,@function
        .size           _ZN7cutlass13device_kernelIN5flash11enable_sm90INS1_16FlashAttnFwdSm90INS1_25CollectiveMainloopFwdSm90ILi2EN4cute5tupleIJNS5_1CILi1EEES8_S8_EEENS6_IJNS7_ILi128EEENS7_ILi80EEENS7_ILi256EEEEEELi256ENS_10bfloat16_tEfNS_4arch4Sm90ELb1ELb0ELb1ELb0ELb0ELb0ELb0ELb1ELb1ELb1ELb1ELb0EEENS1_21CollectiveEpilogueFwdINS6_IJSA_SC_SB_EEES9_SE_SG_Li256ELb0ELb1ELb1ELb0EEENS1_19SingleTileSchedulerILb0ELb1ELb1ELi128EEEEEEEEEvNT_6ParamsE,(.L_x_15 - _ZN7cutlass13device_kernelIN5flash11enable_sm90INS1_16FlashAttnFwdSm90INS1_25CollectiveMainloopFwdSm90ILi2EN4cute5tupleIJNS5_1CILi1EEES8_S8_EEENS6_IJNS7_ILi128EEENS7_ILi80EEENS7_ILi256EEEEEELi256ENS_10bfloat16_tEfNS_4arch4Sm90ELb1ELb0ELb1ELb0ELb0ELb0ELb0ELb1ELb1ELb1ELb1ELb0EEENS1_21CollectiveEpilogueFwdINS6_IJSA_SC_SB_EEES9_SE_SG_Li256ELb0ELb1ELb1ELb0EEENS1_19SingleTileSchedulerILb0ELb1ELb1ELi128EEEEEEEEEvNT_6ParamsE)
        .other          _ZN7cutlass13device_kernelIN5flash11enable_sm90INS1_16FlashAttnFwdSm90INS1_25CollectiveMainloopFwdSm90ILi2EN4cute5tupleIJNS5_1CILi1EEES8_S8_EEENS6_IJNS7_ILi128EEENS7_ILi80EEENS7_ILi256EEEEEELi256ENS_10bfloat16_tEfNS_4arch4Sm90ELb1ELb0ELb1ELb0ELb0ELb0ELb0ELb1ELb1ELb1ELb1ELb0EEENS1_21CollectiveEpilogueFwdINS6_IJSA_SC_SB_EEES9_SE_SG_Li256ELb0ELb1ELb1ELb0EEENS1_19SingleTileSchedulerILb0ELb1ELb1ELi128EEEEEEEEEvNT_6ParamsE,@"STO_CUDA_ENTRY STV_DEFAULT"
_ZN7cutlass13device_kernelIN5flash11enable_sm90INS1_16FlashAttnFwdSm90INS1_25CollectiveMainloopFwdSm90ILi2EN4cute5tupleIJNS5_1CILi1EEES8_S8_EEENS6_IJNS7_ILi128EEENS7_ILi80EEENS7_ILi256EEEEEELi256ENS_10bfloat16_tEfNS_4arch4Sm90ELb1ELb0ELb1ELb0ELb0ELb0ELb0ELb1ELb1ELb1ELb1ELb0EEENS1_21CollectiveEpilogueFwdINS6_IJSA_SC_SB_EEES9_SE_SG_Li256ELb0ELb1ELb1ELb0EEENS1_19SingleTileSchedulerILb0ELb1ELb1ELi128EEEEEEEEEvNT_6ParamsE:
[----:B------:R-:W-:Y:S01]  /*0000*/  LDC R1, c[0x0][0x37c] ;  /* 0x0000df00ff017b82 */ /* 0x000fe20000000800 */
[----:B------:R-:W-:Y:S05]  /*0010*/  EXIT ;  /* 0x000000000000794d */ /* 0x000fea0003800000 */
.L_x_6:
        /* <DEDUP_REMOVED lines=14> */
.L_x_15:


//--------------------- .text._ZN7cutlass13device_kernelIN5flash11enable_sm90INS1_16FlashAttnFwdSm90INS1_25CollectiveMainloopFwdSm90ILi2EN4cute5tupleIJNS5_1CILi1EEES8_S8_EEENS6_IJNS7_ILi128EEENS7_ILi80EEENS7_ILi256EEEEEELi256ENS_10bfloat16_tEfNS_4arch4Sm90ELb1ELb0ELb1ELb1ELb0ELb0ELb0ELb1ELb1ELb1ELb1ELb0EEENS1_21CollectiveEpilogueFwdINS6_IJSA_SC_SB_EEES9_SE_SG_Li256ELb1ELb1ELb1ELb0EEENS1_36VarlenDynamicPersistentTileSchedulerILi128ELi80ELi256ELi128ELb1ELb1ELb1ELb1ELb1ELb1EEEEEEEEEvNT_6ParamsE --------------------------
	.section	.text._ZN7cutlass13device_kernelIN5flash11enable_sm90INS1_16FlashAttnFwdSm90INS1_25CollectiveMainloopFwdSm90ILi2EN4cute5tupleIJNS5_1CILi1EEES8_S8_EEENS6_IJNS7_ILi128EEENS7_ILi80EEENS7_ILi256EEEEEELi256ENS_10bfloat16_tEfNS_4arch4Sm90ELb1ELb0ELb1ELb1ELb0ELb0ELb0ELb1ELb1ELb1ELb1ELb0EEENS1_21CollectiveEpilogueFwdINS6_IJSA_SC_SB_EEES9_SE_SG_Li256ELb1ELb1ELb1ELb0EEENS1_36VarlenDynamicPersistentTileSchedulerILi128ELi80ELi256ELi128ELb1ELb1ELb1ELb1ELb1ELb1EEEEEEEEEvNT_6ParamsE,"ax",@progbits
	.align	128
.text._ZN7cutlass13device_kernelIN5flash11enable_sm90INS1_16FlashAttnFwdSm90INS1_25CollectiveMainloopFwdSm90ILi2EN4cute5tupleIJNS5_1CILi1EEES8_S8_EEENS6_IJNS7_ILi128EEENS7_ILi80EEENS7_ILi256EEEEEELi256ENS_10bfloat16_tEfNS_4arch4Sm90ELb1ELb0ELb1ELb1ELb0ELb0ELb0ELb1ELb1ELb1ELb1ELb0EEENS1_21CollectiveEpilogueFwdINS6_IJSA_SC_SB_EEES9_SE_SG_Li256ELb1ELb1ELb1ELb0EEENS1_36VarlenDynamicPersistentTileSchedulerILi128ELi80ELi256ELi128ELb1ELb1ELb1ELb1ELb1ELb1EEEEEEEEEvNT_6ParamsE:
        .type           _ZN7cutlass13device_kernelIN5flash11enable_sm90INS1_16FlashAttnFwdSm90INS1_25CollectiveMainloopFwdSm90ILi2EN4cute5tupleIJNS5_1CILi1EEES8_S8_EEENS6_IJNS7_ILi128EEENS7_ILi80EEENS7_ILi256EEEEEELi256ENS_10bfloat16_tEfNS_4arch4Sm90ELb1ELb0ELb1ELb1ELb0ELb0ELb0ELb1ELb1ELb1ELb1ELb0EEENS1_21CollectiveEpilogueFwdINS6_IJSA_SC_SB_EEES9_SE_SG_Li256ELb1ELb1ELb1ELb0EEENS1_36VarlenDynamicPersistentTileSchedulerILi128ELi80ELi256ELi128ELb1ELb1ELb1ELb1ELb1ELb1EEEEEEEEEvNT_6ParamsE,@function
        .size           _ZN7cutlass13device_kernelIN5flash11enable_sm90INS1_16FlashAttnFwdSm90INS1_25CollectiveMainloopFwdSm90ILi2EN4cute5tupleIJNS5_1CILi1EEES8_S8_EEENS6_IJNS7_ILi128EEENS7_ILi80EEENS7_ILi256EEEEEELi256ENS_10bfloat16_tEfNS_4arch4Sm90ELb1ELb0ELb1ELb1ELb0ELb0ELb0ELb1ELb1ELb1ELb1ELb0EEENS1_21CollectiveEpilogueFwdINS6_IJSA_SC_SB_EEES9_SE_SG_Li256ELb1ELb1ELb1ELb0EEENS1_36VarlenDynamicPersistentTileSchedulerILi128ELi80ELi256ELi128ELb1ELb1ELb1ELb1ELb1ELb1EEEEEEEEEvNT_6ParamsE,(.L_x_16 - _ZN7cutlass13device_kernelIN5flash11enable_sm90INS1_16FlashAttnFwdSm90INS1_25CollectiveMainloopFwdSm90ILi2EN4cute5tupleIJNS5_1CILi1EEES8_S8_EEENS6_IJNS7_ILi128EEENS7_ILi80EEENS7_ILi256EEEEEELi256ENS_10bfloat16_tEfNS_4arch4Sm90ELb1ELb0ELb1ELb1ELb0ELb0ELb0ELb1ELb1ELb1ELb1ELb0EEENS1_21CollectiveEpilogueFwdINS6_IJSA_SC_SB_EEES9_SE_SG_Li256ELb1ELb1ELb1ELb0EEENS1_36VarlenDynamicPersistentTileSchedulerILi128ELi80ELi256ELi128ELb1ELb1ELb1ELb1ELb1ELb1EEEEEEEEEvNT_6ParamsE)
        .other          _ZN7cutlass13device_kernelIN5flash11enable_sm90INS1_16FlashAttnFwdSm90INS1_25CollectiveMainloopFwdSm90ILi2EN4cute5tupleIJNS5_1CILi1EEES8_S8_EEENS6_IJNS7_ILi128EEENS7_ILi80EEENS7_ILi256EEEEEELi256ENS_10bfloat16_tEfNS_4arch4Sm90ELb1ELb0ELb1ELb1ELb0ELb0ELb0ELb1ELb1ELb1ELb1ELb0EEENS1_21CollectiveEpilogueFwdINS6_IJSA_SC_SB_EEES9_SE_SG_Li256ELb1ELb1ELb1ELb0EEENS1_36VarlenDynamicPersistentTileSchedulerILi128ELi80ELi256ELi128ELb1ELb1ELb1ELb1ELb1ELb1EEEEEEEEEvNT_6ParamsE,@"STO_CUDA_ENTRY STV_DEFAULT"
_ZN7cutlass13device_kernelIN5flash11enable_sm90INS1_16FlashAttnFwdSm90INS1_25CollectiveMainloopFwdSm90ILi2EN4cute5tupleIJNS5_1CILi1EEES8_S8_EEENS6_IJNS7_ILi128EEENS7_ILi80EEENS7_ILi256EEEEEELi256ENS_10bfloat16_tEfNS_4arch4Sm90ELb1ELb0ELb1ELb1ELb0ELb0ELb0ELb1ELb1ELb1ELb1ELb0EEENS1_21CollectiveEpilogueFwdINS6_IJSA_SC_SB_EEES9_SE_SG_Li256ELb1ELb1ELb1ELb0EEENS1_36VarlenDynamicPersistentTileSchedulerILi128ELi80ELi256ELi128ELb1ELb1ELb1ELb1ELb1ELb1EEEEEEEEEvNT_6ParamsE:
[----:B------:R-:W-:Y:S01]  /*0000*/  LDC R1, c[0x0][0x37c] ;  /* 0x0000df00ff017b82 */ /* 0x000fe20000000800 */
[----:B------:R-:W-:Y:S05]  /*0010*/  EXIT ;  /* 0x000000000000794d */ /* 0x000fea0003800000 */
.L_x_7:
        /* <DEDUP_REMOVED lines=14> */
.L_x_16:


//--------------------- .text._ZN7cutlass13device_kernelIN5flash11enable_sm90INS1_16FlashAttnFwdSm90INS1_25CollectiveMainloopFwdSm90ILi2EN4cute5tupleIJNS5_1CILi1EEES8_S8_EEENS6_IJNS7_ILi128EEENS7_ILi80EEENS7_ILi256EEEEEELi256ENS_10bfloat16_tEfNS_4arch4Sm90ELb1ELb0ELb1ELb1ELb0ELb1ELb0ELb1ELb1ELb1ELb1ELb0EEENS1_21CollectiveEpilogueFwdINS6_IJSA_SC_SB_EEES9_SE_SG_Li256ELb1ELb1ELb1ELb0EEENS1_36VarlenDynamicPersistentTileSchedulerILi128ELi80ELi256ELi128ELb1ELb1ELb1ELb1ELb1ELb1EEEEEEEEEvNT_6ParamsE --------------------------
	.section	.text._ZN7cutlass13device_kernelIN5flash11enable_sm90INS1_16FlashAttnFwdSm90INS1_25CollectiveMainloopFwdSm90ILi2EN4cute5tupleIJNS5_1CILi1EEES8_S8_EEENS6_IJNS7_ILi128EEENS7_ILi80EEENS7_ILi256EEEEEELi256ENS_10bfloat16_tEfNS_4arch4Sm90ELb1ELb0ELb1ELb1ELb0ELb1ELb0ELb1ELb1ELb1ELb1ELb0EEENS1_21CollectiveEpilogueFwdINS6_IJSA_SC_SB_EEES9_SE_SG_Li256ELb1ELb1ELb1ELb0EEENS1_36VarlenDynamicPersistentTileSchedulerILi128ELi80ELi256ELi128ELb1ELb1ELb1ELb1ELb1ELb1EEEEEEEEEvNT_6ParamsE,"ax",@progbits
	.align	128
.text._ZN7cutlass13device_kernelIN5flash11enable_sm90INS1_16FlashAttnFwdSm90INS1_25CollectiveMainloopFwdSm90ILi2EN4cute5tupleIJNS5_1CILi1EEES8_S8_EEENS6_IJNS7_ILi128EEENS7_ILi80EEENS7_ILi256EEEEEELi256ENS_10bfloat16_tEfNS_4arch4Sm90ELb1ELb0ELb1ELb1ELb0ELb1ELb0ELb1ELb1ELb1ELb1ELb0EEENS1_21CollectiveEpilogueFwdINS6_IJSA_SC_SB_EEES9_SE_SG_Li256ELb1ELb1ELb1ELb0EEENS1_36VarlenDynamicPersistentTileSchedulerILi128ELi80ELi256ELi128ELb1ELb1ELb1ELb1ELb1ELb1EEEEEEEEEvNT_6ParamsE:
        .type           _ZN7cutlass13device_kernelIN5flash11enable_sm90INS1_16FlashAttnFwdSm90INS1_25CollectiveMainloopFwdSm90ILi2EN4cute5tupleIJNS5_1CILi1EEES8_S8_EEENS6_IJNS7_ILi128EEENS7_ILi80EEENS7_ILi256EEEEEELi256ENS_10bfloat16_tEfNS_4arch4Sm90ELb1ELb0ELb1ELb1ELb0ELb1ELb0ELb1ELb1ELb1ELb1ELb0EEENS1_21CollectiveEpilogueFwdINS6_IJSA_SC_SB_EEES9_SE_SG_Li256ELb1ELb1ELb1ELb0EEENS1_36VarlenDynamicPersistentTileSchedulerILi128ELi80ELi256ELi128ELb1ELb1ELb1ELb1ELb1ELb1EEEEEEEEEvNT_6ParamsE,@function
        .size           _ZN7cutlass13device_kernelIN5flash11enable_sm90INS1_16FlashAttnFwdSm90INS1_25CollectiveMainloopFwdSm90ILi2EN4cute5tupleIJNS5_1CILi1EEES8_S8_EEENS6_IJNS7_ILi128EEENS7_ILi80EEENS7_ILi256EEEEEELi256ENS_10bfloat16_tEfNS_4arch4Sm90ELb1ELb0ELb1ELb1ELb0ELb1ELb0ELb1ELb1ELb1ELb1ELb0EEENS1_21CollectiveEpilogueFwdINS6_IJSA_SC_SB_EEES9_SE_SG_Li256ELb1ELb1ELb1ELb0EEENS1_36VarlenDynamicPersistentTileSchedulerILi128ELi80ELi256ELi128ELb1ELb1ELb1ELb1ELb1ELb1EEEEEEEEEvNT_6ParamsE,(.L_x_17 - _ZN7cutlass13device_kernelIN5flash11enable_sm90INS1_16FlashAttnFwdSm90INS1_25CollectiveMainloopFwdSm90ILi2EN4cute5tupleIJNS5_1CILi1EEES8_S8_EEENS6_IJNS7_ILi128EEENS7_ILi80EEENS7_ILi256EEEEEELi256ENS_10bfloat16_tEfNS_4arch4Sm90ELb1ELb0ELb1ELb1ELb0ELb1ELb0ELb1ELb1ELb1ELb1ELb0EEENS1_21CollectiveEpilogueFwdINS6_IJSA_SC_SB_EEES9_SE_SG_Li256ELb1ELb1ELb1ELb0EEENS1_36VarlenDynamicPersistentTileSchedulerILi128ELi80ELi256ELi128ELb1ELb1ELb1ELb1ELb1ELb1EEEEEEEEEvNT_6ParamsE)
        .other          _ZN7cutlass13device_kernelIN5flash11enable_sm90INS1_16FlashAttnFwdSm90INS1_25CollectiveMainloopFwdSm90ILi2EN4cute5tupleIJNS5_1CILi1EEES8_S8_EEENS6_IJNS7_ILi128EEENS7_ILi80EEENS7_ILi256EEEEEELi256ENS_10bfloat16_tEfNS_4arch4Sm90ELb1ELb0ELb1ELb1ELb0ELb1ELb0ELb1ELb1ELb1ELb1ELb0EEENS1_21CollectiveEpilogueFwdINS6_IJSA_SC_SB_EEES9_SE_SG_Li256ELb1ELb1ELb1ELb0EEENS1_36VarlenDynamicPersistentTileSchedulerILi128ELi80ELi256ELi128ELb1ELb1ELb1ELb1ELb1ELb1EEEEEEEEEvNT_6ParamsE,@"STO_CUDA_ENTRY STV_DEFAULT"
_ZN7cutlass13device_kernelIN5flash11enable_sm90INS1_16FlashAttnFwdSm90INS1_25CollectiveMainloopFwdSm90ILi2EN4cute5tupleIJNS5_1CILi1EEES8_S8_EEENS6_IJNS7_ILi128EEENS7_ILi80EEENS7_ILi256EEEEEELi256ENS_10bfloat16_tEfNS_4arch4Sm90ELb1ELb0ELb1ELb1ELb0ELb1ELb0ELb1ELb1ELb1ELb1ELb0EEENS1_21CollectiveEpilogueFwdINS6_IJSA_SC_SB_EEES9_SE_SG_Li256ELb1ELb1ELb1ELb0EEENS1_36VarlenDynamicPersistentTileSchedulerILi128ELi80ELi256ELi128ELb1ELb1ELb1ELb1ELb1ELb1EEEEEEEEEvNT_6ParamsE:
[----:B------:R-:W-:Y:S01]  /*0000*/  LDC R1, c[0x0][0x37c] ;  /* 0x0000df00ff017b82 */ /* 0x000fe20000000800 */
[----:B------:R-:W-:Y:S05]  /*0010*/  EXIT ;  /* 0x000000000000794d */ /* 0x000fea0003800000 */
.L_x_8:
        /* <DEDUP_REMOVED lines=14> */
.L_x_17:


//--------------------- .nv.shared.reserved.0     --------------------------
	.section	.nv.shared.reserved.0,"aw",@nobits
	.weak		__nv_reservedSMEM_offset_0_alias
	.size		__nv_reservedSMEM_offset_0_alias, 0, 64
	.other		__nv_reservedSMEM_offset_0_alias,@"STO_CUDA_RESERVED_SHARED STV_DEFAULT"
__nv_reservedSMEM_offset_0_alias:
	.zero		0
	.zero		64


//--------------------- .nv.global                --------------------------
	.section	.nv.global,"aw",@nobits
.nv.global:
	.type		_ZN80_INTERNAL_b2e67345_44_flash_fwd_hdim256_bf16_split_softcap_sm90_cu_60c5005d_34934cute1_E,@object
	.size		_ZN80_INTERNAL_b2e67345_44_flash_fwd_hdim256_bf16_split_softcap_sm90_cu_60c5005d_34934cute1_E,(_ZN80_INTERNAL_b2e67345_44_flash_fwd_hdim256_bf16_split_softcap_sm90_cu_60c5005d_34934cuda3std3__45__cpo6cbeginE - _ZN80_INTERNAL_b2e67345_44_flash_fwd_hdim256_bf16_split_softcap_sm90_cu_60c5005d_34934cute1_E)
_ZN80_INTERNAL_b2e67345_44_flash_fwd_hdim256_bf16_split_softcap_sm90_cu_60c5005d_34934cute1_E:
	.zero		1
	.type		_ZN80_INTERNAL_b2e67345_44_flash_fwd_hdim256_bf16_split_softcap_sm90_cu_60c5005d_34934cuda3std3__45__cpo6cbeginE,@object
	.size		_ZN80_INTERNAL_b2e67345_44_flash_fwd_hdim256_bf16_split_softcap_sm90_cu_60c5005d_34934cuda3std3__45__cpo6cbeginE,(_ZN80_INTERNAL_b2e67345_44_flash_fwd_hdim256_bf16_split_softcap_sm90_cu_60c5005d_34934cuda3std3__48in_placeE - _ZN80_INTERNAL_b2e67345_44_flash_fwd_hdim256_bf16_split_softcap_sm90_cu_60c5005d_34934cuda3std3__45__cpo6cbeginE)
_ZN80_INTERNAL_b2e67345_44_flash_fwd_hdim256_bf16_split_softcap_sm90_cu_60c5005d_34934cuda3std3__45__cpo6cbeginE:
	.zero		1
	.type		_ZN80_INTERNAL_b2e67345_44_flash_fwd_hdim256_bf16_split_softcap_sm90_cu_60c5005d_34934cuda3std3__48in_placeE,@object
	.size		_ZN80_INTERNAL_b2e67345_44_flash_fwd_hdim256_bf16_split_softcap_sm90_cu_60c5005d_34934cuda3std3__48in_placeE,(_ZN80_INTERNAL_b2e67345_44_flash_fwd_hdim256_bf16_split_softcap_sm90_cu_60c5005d_34934cuda3std6ranges3__45__cpo9iter_moveE - _ZN80_INTERNAL_b2e67345_44_flash_fwd_hdim256_bf16_split_softcap_sm90_cu_60c5005d_34934cuda3std3__48in_placeE)
_ZN80_INTERNAL_b2e67345_44_flash_fwd_hdim256_bf16_split_softcap_sm90_cu_60c5005d_34934cuda3std3__48in_placeE:
	.zero		1
	.type		_ZN80_INTERNAL_b2e67345_44_flash_fwd_hdim256_bf16_split_softcap_sm90_cu_60c5005d_34934cuda3std6ranges3__45__cpo9iter_moveE,@object
	.size		_ZN80_INTERNAL_b2e67345_44_flash_fwd_hdim256_bf16_split_softcap_sm90_cu_60c5005d_34934cuda3std6ranges3__45__cpo9iter_moveE,(_ZN80_INTERNAL_b2e67345_44_flash_fwd_hdim256_bf16_split_softcap_sm90_cu_60c5005d_34934cuda3std3__45__cpo5beginE - _ZN80_INTERNAL_b2e67345_44_flash_fwd_hdim256_bf16_split_softcap_sm90_cu_60c5005d_34934cuda3std6ranges3__45__cpo9iter_moveE)
_ZN80_INTERNAL_b2e67345_44_flash_fwd_hdim256_bf16_split_softcap_sm90_cu_60c5005d_34934cuda3std6ranges3__45__cpo9iter_moveE:
	.zero		1
	.type		_ZN80_INTERNAL_b2e67345_44_flash_fwd_hdim256_bf16_split_softcap_sm90_cu_60c5005d_34934cuda3std3__45__cpo5beginE,@object
	.size		_ZN80_INTERNAL_b2e67345_44_flash_fwd_hdim256_bf16_split_softcap_sm90_cu_60c5005d_34934cuda3std3__45__cpo5beginE,(_ZN80_INTERNAL_b2e67345_44_flash_fwd_hdim256_bf16_split_softcap_sm90_cu_60c5005d_34934cuda3std3__482_GLOBAL__N__b2e67345_44_flash_fwd_hdim256_bf16_split_softcap_sm90_cu_60c5005d_34936ignoreE - _ZN80_INTERNAL_b2e67345_44_flash_fwd_hdim256_bf16_split_softcap_sm90_cu_60c5005d_34934cuda3std3__45__cpo5beginE)
_ZN80_INTERNAL_b2e67345_44_flash_fwd_hdim256_bf16_split_softcap_sm90_cu_60c5005d_34934cuda3std3__45__cpo5beginE:
	.zero		1
	.type		_ZN80_INTERNAL_b2e67345_44_flash_fwd_hdim256_bf16_split_softcap_sm90_cu_60c5005d_34934cuda3std3__482_GLOBAL__N__b2e67345_44_flash_fwd_hdim256_bf16_split_softcap_sm90_cu_60c5005d_34936ignoreE,@object
	.size		_ZN80_INTERNAL_b2e67345_44_flash_fwd_hdim256_bf16_split_softcap_sm90_cu_60c5005d_34934cuda3std3__482_GLOBAL__N__b2e67345_44_flash_fwd_hdim256_bf16_split_softcap_sm90_cu_60c5005d_34936ignoreE,(_ZN80_INTERNAL_b2e67345_44_flash_fwd_hdim256_bf16_split_softcap_sm90_cu_60c5005d_34934cute7productE - _ZN80_INTERNAL_b2e67345_44_flash_fwd_hdim256_bf16_split_softcap_sm90_cu_60c5005d_34934cuda3std3__482_GLOBAL__N__b2e67345_44_flash_fwd_hdim256_bf16_split_softcap_sm90_cu_60c5005d_34936ignoreE)
_ZN80_INTERNAL_b2e67345_44_flash_fwd_hdim256_bf16_split_softcap_sm90_cu_60c5005d_34934cuda3std3__482_GLOBAL__N__b2e67345_44_flash_fwd_hdim256_bf16_split_softcap_sm90_cu_60c5005d_34936ignoreE:
	.zero		1
	.type		_ZN80_INTERNAL_b2e67345_44_flash_fwd_hdim256_bf16_split_softcap_sm90_cu_60c5005d_34934cute7productE,@object
	.size		_ZN80_INTERNAL_b2e67345_44_flash_fwd_hdim256_bf16_split_softcap_sm90_cu_60c5005d_34934cute7productE,(_ZN80_INTERNAL_b2e67345_44_flash_fwd_hdim256_bf16_split_softcap_sm90_cu_60c5005d_34934cuda3std3__45__cpo3endE - _ZN80_INTERNAL_b2e67345_44_flash_fwd_hdim256_bf16_split_softcap_sm90_cu_60c5005d_34934cute7productE)
_ZN80_INTERNAL_b2e67345_44_flash_fwd_hdim256_bf16_split_softcap_sm90_cu_60c5005d_34934cute7productE:
	.zero		1
	.type		_ZN80_INTERNAL_b2e67345_44_flash_fwd_hdim256_bf16_split_softcap_sm90_cu_60c5005d_34934cuda3std3__45__cpo3endE,@object
	.size		_ZN80_INTERNAL_b2e67345_44_flash_fwd_hdim256_bf16_split_softcap_sm90_cu_60c5005d_34934cuda3std3__45__cpo3endE,(_ZN80_INTERNAL_b2e67345_44_flash_fwd_hdim256_bf16_split_softcap_sm90_cu_60c5005d_34934cuda3std3__419piecewise_constructE - _ZN80_INTERNAL_b2e67345_44_flash_fwd_hdim256_bf16_split_softcap_sm90_cu_60c5005d_34934cuda3std3__45__cpo3endE)
_ZN80_INTERNAL_b2e67345_44_flash_fwd_hdim256_bf16_split_softcap_sm90_cu_60c5005d_34934cuda3std3__45__cpo3endE:
	.zero		1
	.type		_ZN80_INTERNAL_b2e67345_44_flash_fwd_hdim256_bf16_split_softcap_sm90_cu_60c5005d_34934cuda3std3__419piecewise_constructE,@object
	.size		_ZN80_INTERNAL_b2e67345_44_flash_fwd_hdim256_bf16_split_softcap_sm90_cu_60c5005d_34934cuda3std3__419piecewise_constructE,(_ZN80_INTERNAL_b2e67345_44_flash_fwd_hdim256_bf16_split_softcap_sm90_cu_60c5005d_34934cuda3std3__45__cpo4cendE - _ZN80_INTERNAL_b2e67345_44_flash_fwd_hdim256_bf16_split_softcap_sm90_cu_60c5005d_34934cuda3std3__419piecewise_constructE)
_ZN80_INTERNAL_b2e67345_44_flash_fwd_hdim256_bf16_split_softcap_sm90_cu_60c5005d_34934cuda3std3__419piecewise_constructE:
	.zero		1
	.type		_ZN80_INTERNAL_b2e67345_44_flash_fwd_hdim256_bf16_split_softcap_sm90_cu_60c5005d_34934cuda3std3__45__cpo4cendE,@object
	.size		_ZN80_INTERNAL_b2e67345_44_flash_fwd_hdim256_bf16_split_softcap_sm90_cu_60c5005d_34934cuda3std3__45__cpo4cendE,(_ZN80_INTERNAL_b2e67345_44_flash_fwd_hdim256_bf16_split_softcap_sm90_cu_60c5005d_34934cuda3std6ranges3__45__cpo4swapE - _ZN80_INTERNAL_b2e67345_44_flash_fwd_hdim256_bf16_split_softcap_sm90_cu_60c5005d_34934cuda3std3__45__cpo4cendE)
_ZN80_INTERNAL_b2e67345_44_flash_fwd_hdim256_bf16_split_softcap_sm90_cu_60c5005d_34934cuda3std3__45__cpo4cendE:
	.zero		1
	.type		_ZN80_INTERNAL_b2e67345_44_flash_fwd_hdim256_bf16_split_softcap_sm90_cu_60c5005d_34934cuda3std6ranges3__45__cpo4swapE,@object
	.size		_ZN80_INTERNAL_b2e67345_44_flash_fwd_hdim256_bf16_split_softcap_sm90_cu_60c5005d_34934cuda3std6ranges3__45__cpo4swapE,(.L_7 - _ZN80_INTERNAL_b2e67345_44_flash_fwd_hdim256_bf16_split_softcap_sm90_cu_60c5005d_34934cuda3std6ranges3__45__cpo4swapE)
_ZN80_INTERNAL_b2e67345_44_flash_fwd_hdim256_bf16_split_softcap_sm90_cu_60c5005d_34934cuda3std6ranges3__45__cpo4swapE:
	.zero		1
.L_7:


//--------------------- .nv.constant0._ZN7cutlass13device_kernelIN5flash11enable_sm90INS1_16FlashAttnFwdSm90INS1_25CollectiveMainloopFwdSm90ILi2EN4cute5tupleIJNS5_1CILi1EEES8_S8_EEENS6_IJNS7_ILi128EEENS7_ILi80EEENS7_ILi256EEEEEELi256ENS_10bfloat16_tEfNS_4arch4Sm90ELb0ELb0ELb1ELb0ELb0ELb0ELb0ELb1ELb1ELb1ELb1ELb0EEENS1_21CollectiveEpilogueFwdINS6_IJSA_SC_SB_EEES9_SE_SG_Li256ELb0ELb1ELb1ELb0EEENS1_19SingleTileSchedulerILb0ELb1ELb1ELi128EEEEEEEEEvNT_6ParamsE --------------------------
	.section	.nv.constant0._ZN7cutlass13device_kernelIN5flash11enable_sm90INS1_16FlashAttnFwdSm90INS1_25CollectiveMainloopFwdSm90ILi2EN4cute5tupleIJNS5_1CILi1EEES8_S8_EEENS6_IJNS7_ILi128EEENS7_ILi80EEENS7_ILi256EEEEEELi256ENS_10bfloat16_tEfNS_4arch4Sm90ELb0ELb0ELb1ELb0ELb0ELb0ELb0ELb1ELb1ELb1ELb1ELb0EEENS1_21CollectiveEpilogueFwdINS6_IJSA_SC_SB_EEES9_SE_SG_Li256ELb0ELb1ELb1ELb0EEENS1_19SingleTileSchedulerILb0ELb1ELb1ELi128EEEEEEEEEvNT_6ParamsE,"a",@progbits
	.sectionflags	@""
	.align	4
.nv.constant0._ZN7cutlass13device_kernelIN5flash11enable_sm90INS1_16FlashAttnFwdSm90INS1_25CollectiveMainloopFwdSm90ILi2EN4cute5tupleIJNS5_1CILi1EEES8_S8_EEENS6_IJNS7_ILi128EEENS7_ILi80EEENS7_ILi256EEEEEELi256ENS_10bfloat16_tEfNS_4arch4Sm90ELb0ELb0ELb1ELb0ELb0ELb0ELb0ELb1ELb1ELb1ELb1ELb0EEENS1_21CollectiveEpilogueFwdINS6_IJSA_SC_SB_EEES9_SE_SG_Li256ELb0ELb1ELb1ELb0EEENS1_19SingleTileSchedulerILb0ELb1ELb1ELi128EEEEEEEEEvNT_6ParamsE:
	.zero		3456


//--------------------- .nv.constant0._ZN7cutlass13device_kernelIN5flash11enable_sm90INS1_16FlashAttnFwdSm90INS1_25CollectiveMainloopFwdSm90ILi2EN4cute5tupleIJNS5_1CILi1EEES8_S8_EEENS6_IJNS7_ILi128EEENS7_ILi80EEENS7_ILi256EEEEEELi256ENS_10bfloat16_tEfNS_4arch4Sm90ELb0ELb0ELb1ELb1ELb0ELb0ELb0ELb1ELb1ELb1ELb1ELb0EEENS1_21CollectiveEpilogueFwdINS6_IJSA_SC_SB_EEES9_SE_SG_Li256ELb1ELb1ELb1ELb0EEENS1_36VarlenDynamicPersistentTileSchedulerILi128ELi80ELi256ELi128ELb1ELb1ELb1ELb0ELb1ELb1EEEEEEEEEvNT_6ParamsE --------------------------
	.section	.nv.constant0._ZN7cutlass13device_kernelIN5flash11enable_sm90INS1_16FlashAttnFwdSm90INS1_25CollectiveMainloopFwdSm90ILi2EN4cute5tupleIJNS5_1CILi1EEES8_S8_EEENS6_IJNS7_ILi128EEENS7_ILi80EEENS7_ILi256EEEEEELi256ENS_10bfloat16_tEfNS_4arch4Sm90ELb0ELb0ELb1ELb1ELb0ELb0ELb0ELb1ELb1ELb1ELb1ELb0EEENS1_21CollectiveEpilogueFwdINS6_IJSA_SC_SB_EEES9_SE_SG_Li256ELb1ELb1ELb1ELb0EEENS1_36VarlenDynamicPersistentTileSchedulerILi128ELi80ELi256ELi128ELb1ELb1ELb1ELb0ELb1ELb1EEEEEEEEEvNT_6ParamsE,"a",@progbits
	.sectionflags	@""
	.align	4
.nv.constant0._ZN7cutlass13device_kernelIN5flash11enable_sm90INS1_16FlashAttnFwdSm90INS1_25CollectiveMainloopFwdSm90ILi2EN4cute5tupleIJNS5_1CILi1EEES8_S8_EEENS6_IJNS7_ILi128EEENS7_ILi80EEENS7_ILi256EEEEEELi256ENS_10bfloat16_tEfNS_4arch4Sm90ELb0ELb0ELb1ELb1ELb0ELb0ELb0ELb1ELb1ELb1ELb1ELb0EEENS1_21CollectiveEpilogueFwdINS6_IJSA_SC_SB_EEES9_SE_SG_Li256ELb1ELb1ELb1ELb0EEENS1_36VarlenDynamicPersistentTileSchedulerILi128ELi80ELi256ELi128ELb1ELb1ELb1ELb0ELb1ELb1EEEEEEEEEvNT_6ParamsE:
	.zero		3584


//--------------------- .nv.constant0._ZN7cutlass13device_kernelIN5flash11enable_sm90INS1_16FlashAttnFwdSm90INS1_25CollectiveMainloopFwdSm90ILi2EN4cute5tupleIJNS5_1CILi1EEES8_S8_EEENS6_IJNS7_ILi128EEENS7_ILi80EEENS7_ILi256EEEEEELi256ENS_10bfloat16_tEfNS_4arch4Sm90ELb0ELb0ELb1ELb1ELb0ELb1ELb0ELb1ELb1ELb1ELb1ELb0EEENS1_21CollectiveEpilogueFwdINS6_IJSA_SC_SB_EEES9_SE_SG_Li256ELb1ELb1ELb1ELb0EEENS1_36VarlenDynamicPersistentTileSchedulerILi128ELi80ELi256ELi128ELb1ELb1ELb1ELb0ELb1ELb1EEEEEEEEEvNT_6ParamsE --------------------------
	.section	.nv.constant0._ZN7cutlass13device_kernelIN5flash11enable_sm90INS1_16FlashAttnFwdSm90INS1_25CollectiveMainloopFwdSm90ILi2EN4cute5tupleIJNS5_1CILi1EEES8_S8_EEENS6_IJNS7_ILi128EEENS7_ILi80EEENS7_ILi256EEEEEELi256ENS_10bfloat16_tEfNS_4arch4Sm90ELb0ELb0ELb1ELb1ELb0ELb1ELb0ELb1ELb1ELb1ELb1ELb0EEENS1_21CollectiveEpilogueFwdINS6_IJSA_SC_SB_EEES9_SE_SG_Li256ELb1ELb1ELb1ELb0EEENS1_36VarlenDynamicPersistentTileSchedulerILi128ELi80ELi256ELi128ELb1ELb1ELb1ELb0ELb1ELb1EEEEEEEEEvNT_6ParamsE,"a",@progbits
	.sectionflags	@""
	.align	4
.nv.constant0._ZN7cutlass13device_kernelIN5flash11enable_sm90INS1_16FlashAttnFwdSm90INS1_25CollectiveMainloopFwdSm90ILi2EN4cute5tupleIJNS5_1CILi1EEES8_S8_EEENS6_IJNS7_ILi128EEENS7_ILi80EEENS7_ILi256EEEEEELi256ENS_10bfloat16_tEfNS_4arch4Sm90ELb0ELb0ELb1ELb1ELb0ELb1ELb0ELb1ELb1ELb1ELb1ELb0EEENS1_21CollectiveEpilogueFwdINS6_IJSA_SC_SB_EEES9_SE_SG_Li256ELb1ELb1ELb1ELb0EEENS1_36VarlenDynamicPersistentTileSchedulerILi128ELi80ELi256ELi128ELb1ELb1ELb1ELb0ELb1ELb1EEEEEEEEEvNT_6ParamsE:
	.zero		3584


//--------------------- .nv.constant0._ZN7cutlass13device_kernelIN5flash11enable_sm90INS1_16FlashAttnFwdSm90INS1_25CollectiveMainloopFwdSm90ILi2EN4cute5tupleIJNS5_1CILi1EEES8_S8_EEENS6_IJNS7_ILi128EEENS7_ILi64EEENS7_ILi256EEEEEELi256ENS_10bfloat16_tEfNS_4arch4Sm90ELb0ELb1ELb1ELb0ELb0ELb0ELb0ELb1ELb1ELb1ELb1ELb0EEENS1_21CollectiveEpilogueFwdINS6_IJSA_SC_SB_EEES9_SE_SG_Li256ELb0ELb1ELb1ELb0EEENS1_19SingleTileSchedulerILb0ELb1ELb1ELi128EEEEEEEEEvNT_6ParamsE --------------------------
	.section	.nv.constant0._ZN7cutlass13device_kernelIN5flash11enable_sm90INS1_16FlashAttnFwdSm90INS1_25CollectiveMainloopFwdSm90ILi2EN4cute5tupleIJNS5_1CILi1EEES8_S8_EEENS6_IJNS7_ILi128EEENS7_ILi64EEENS7_ILi256EEEEEELi256ENS_10bfloat16_tEfNS_4arch4Sm90ELb0ELb1ELb1ELb0ELb0ELb0ELb0ELb1ELb1ELb1ELb1ELb0EEENS1_21CollectiveEpilogueFwdINS6_IJSA_SC_SB_EEES9_SE_SG_Li256ELb0ELb1ELb1ELb0EEENS1_19SingleTileSchedulerILb0ELb1ELb1ELi128EEEEEEEEEvNT_6ParamsE,"a",@progbits
	.sectionflags	@""
	.align	4
.nv.constant0._ZN7cutlass13device_kernelIN5flash11enable_sm90INS1_16FlashAttnFwdSm90INS1_25CollectiveMainloopFwdSm90ILi2EN4cute5tupleIJNS5_1CILi1EEES8_S8_EEENS6_IJNS7_ILi128EEENS7_ILi64EEENS7_ILi256EEEEEELi256ENS_10bfloat16_tEfNS_4arch4Sm90ELb0ELb1ELb1ELb0ELb0ELb0ELb0ELb1ELb1ELb1ELb1ELb0EEENS1_21CollectiveEpilogueFwdINS6_IJSA_SC_SB_EEES9_SE_SG_Li256ELb0ELb1ELb1ELb0EEENS1_19SingleTileSchedulerILb0ELb1ELb1ELi128EEEEEEEEEvNT_6ParamsE:
	.zero		3456


//--------------------- .nv.constant0._ZN7cutlass13device_kernelIN5flash11enable_sm90INS1_16FlashAttnFwdSm90INS1_25CollectiveMainloopFwdSm90ILi2EN4cute5tupleIJNS5_1CILi1EEES8_S8_EEENS6_IJNS7_ILi128EEENS7_ILi64EEENS7_ILi256EEEEEELi256ENS_10bfloat16_tEfNS_4arch4Sm90ELb0ELb1ELb1ELb1ELb0ELb0ELb0ELb1ELb1ELb1ELb1ELb0EEENS1_21CollectiveEpilogueFwdINS6_IJSA_SC_SB_EEES9_SE_SG_Li256ELb1ELb1ELb1ELb0EEENS1_36VarlenDynamicPersistentTileSchedulerILi128ELi64ELi256ELi128ELb1ELb1ELb1ELb1ELb0ELb1EEEEEEEEEvNT_6ParamsE --------------------------
	.section	.nv.constant0._ZN7cutlass13device_kernelIN5flash11enable_sm90INS1_16FlashAttnFwdSm90INS1_25CollectiveMainloopFwdSm90ILi2EN4cute5tupleIJNS5_1CILi1EEES8_S8_EEENS6_IJNS7_ILi128EEENS7_ILi64EEENS7_ILi256EEEEEELi256ENS_10bfloat16_tEfNS_4arch4Sm90ELb0ELb1ELb1ELb1ELb0ELb0ELb0ELb1ELb1ELb1ELb1ELb0EEENS1_21CollectiveEpilogueFwdINS6_IJSA_SC_SB_EEES9_SE_SG_Li256ELb1ELb1ELb1ELb0EEENS1_36VarlenDynamicPersistentTileSchedulerILi128ELi64ELi256ELi128ELb1ELb1ELb1ELb1ELb0ELb1EEEEEEEEEvNT_6ParamsE,"a",@progbits
	.sectionflags	@""
	.align	4
.nv.constant0._ZN7cutlass13device_kernelIN5flash11enable_sm90INS1_16FlashAttnFwdSm90INS1_25CollectiveMainloopFwdSm90ILi2EN4cute5tupleIJNS5_1CILi1EEES8_S8_EEENS6_IJNS7_ILi128EEENS7_ILi64EEENS7_ILi256EEEEEELi256ENS_10bfloat16_tEfNS_4arch4Sm90ELb0ELb1ELb1ELb1ELb0ELb0ELb0ELb1ELb1ELb1ELb1ELb0EEENS1_21CollectiveEpilogueFwdINS6_IJSA_SC_SB_EEES9_SE_SG_Li256ELb1ELb1ELb1ELb0EEENS1_36VarlenDynamicPersistentTileSchedulerILi128ELi64ELi256ELi128ELb1ELb1ELb1ELb1ELb0ELb1EEEEEEEEEvNT_6ParamsE:
	.zero		3584


//--------------------- .nv.constant0._ZN7cutlass13device_kernelIN5flash11enable_sm90INS1_16FlashAttnFwdSm90INS1_25CollectiveMainloopFwdSm90ILi2EN4cute5tupleIJNS5_1CILi1EEES8_S8_EEENS6_IJNS7_ILi128EEENS7_ILi64EEENS7_ILi256EEEEEELi256ENS_10bfloat16_tEfNS_4arch4Sm90ELb0ELb1ELb1ELb1ELb0ELb1ELb0ELb1ELb1ELb1ELb1ELb0EEENS1_21CollectiveEpilogueFwdINS6_IJSA_SC_SB_EEES9_SE_SG_Li256ELb1ELb1ELb1ELb0EEENS1_36VarlenDynamicPersistentTileSchedulerILi128ELi64ELi256ELi128ELb1ELb1ELb1ELb1ELb0ELb1EEEEEEEEEvNT_6ParamsE --------------------------
	.section	.nv.constant0._ZN7cutlass13device_kernelIN5flash11enable_sm90INS1_16FlashAttnFwdSm90INS1_25CollectiveMainloopFwdSm90ILi2EN4cute5tupleIJNS5_1CILi1EEES8_S8_EEENS6_IJNS7_ILi128EEENS7_ILi64EEENS7_ILi256EEEEEELi256ENS_10bfloat16_tEfNS_4arch4Sm90ELb0ELb1ELb1ELb1ELb0ELb1ELb0ELb1ELb1ELb1ELb1ELb0EEENS1_21CollectiveEpilogueFwdINS6_IJSA_SC_SB_EEES9_SE_SG_Li256ELb1ELb1ELb1ELb0EEENS1_36VarlenDynamicPersistentTileSchedulerILi128ELi64ELi256ELi128ELb1ELb1ELb1ELb1ELb0ELb1EEEEEEEEEvNT_6ParamsE,"a",@progbits
	.sectionflags	@""
	.align	4
.nv.constant0._ZN7cutlass13device_kernelIN5flash11enable_sm90INS1_16FlashAttnFwdSm90INS1_25CollectiveMainloopFwdSm90ILi2EN4cute5tupleIJNS5_1CILi1EEES8_S8_EEENS6_IJNS7_ILi128EEENS7_ILi64EEENS7_ILi256EEEEEELi256ENS_10bfloat16_tEfNS_4arch4Sm90ELb0ELb1ELb1ELb1ELb0ELb1ELb0ELb1ELb1ELb1ELb1ELb0EEENS1_21CollectiveEpilogueFwdINS6_IJSA_SC_SB_EEES9_SE_SG_Li256ELb1ELb1ELb1ELb0EEENS1_36VarlenDynamicPersistentTileSchedulerILi128ELi64ELi256ELi128ELb1ELb1ELb1ELb1ELb0ELb1EEEEEEEEEvNT_6ParamsE:
	.zero		3584


//--------------------- .nv.constant0._ZN7cutlass13device_kernelIN5flash11enable_sm90INS1_16FlashAttnFwdSm90INS1_25CollectiveMainloopFwdSm90ILi2EN4cute5tupleIJNS5_1CILi1EEES8_S8_EEENS6_IJNS7_ILi128EEENS7_ILi80EEENS7_ILi256EEEEEELi256ENS_10bfloat16_tEfNS_4arch4Sm90ELb1ELb0ELb1ELb0ELb0ELb0ELb0ELb1ELb1ELb1ELb1ELb0EEENS1_21CollectiveEpilogueFwdINS6_IJSA_SC_SB_EEES9_SE_SG_Li256ELb0ELb1ELb1ELb0EEENS1_19SingleTileSchedulerILb0ELb1ELb1ELi128EEEEEEEEEvNT_6ParamsE --------------------------
	.section	.nv.constant0._ZN7cutlass13device_kernelIN5flash11enable_sm90INS1_16FlashAttnFwdSm90INS1_25CollectiveMainloopFwdSm90ILi2EN4cute5tupleIJNS5_1CILi1EEES8_S8_EEENS6_IJNS7_ILi128EEENS7_ILi80EEENS7_ILi256EEEEEELi256ENS_10bfloat16_tEfNS_4arch4Sm90ELb1ELb0ELb1ELb0ELb0ELb0ELb0ELb1ELb1ELb1ELb1ELb0EEENS1_21CollectiveEpilogueFwdINS6_IJSA_SC_SB_EEES9_SE_SG_Li256ELb0ELb1ELb1ELb0EEENS1_19SingleTileSchedulerILb0ELb1ELb1ELi128EEEEEEEEEvNT_6ParamsE,"a",@progbits
	.sectionflags	@""
	.align	4
.nv.constant0._ZN7cutlass13device_kernelIN5flash11enable_sm90INS1_16FlashAttnFwdSm90INS1_25CollectiveMainloopFwdSm90ILi2EN4cute5tupleIJNS5_1CILi1EEES8_S8_EEENS6_IJNS7_ILi128EEENS7_ILi80EEENS7_ILi256EEEEEELi256ENS_10bfloat16_tEfNS_4arch4Sm90ELb1ELb0ELb1ELb0ELb0ELb0ELb0ELb1ELb1ELb1ELb1ELb0EEENS1_21CollectiveEpilogueFwdINS6_IJSA_SC_SB_EEES9_SE_SG_Li256ELb0ELb1ELb1ELb0EEENS1_19SingleTileSchedulerILb0ELb1ELb1ELi128EEEEEEEEEvNT_6ParamsE:
	.zero		3456


//--------------------- .nv.constant0._ZN7cutlass13device_kernelIN5flash11enable_sm90INS1_16FlashAttnFwdSm90INS1_25CollectiveMainloopFwdSm90ILi2EN4cute5tupleIJNS5_1CILi1EEES8_S8_EEENS6_IJNS7_ILi128EEENS7_ILi80EEENS7_ILi256EEEEEELi256ENS_10bfloat16_tEfNS_4arch4Sm90ELb1ELb0ELb1ELb1ELb0ELb0ELb0ELb1ELb1ELb1ELb1ELb0EEENS1_21CollectiveEpilogueFwdINS6_IJSA_SC_SB_EEES9_SE_SG_Li256ELb1ELb1ELb1ELb0EEENS1_36VarlenDynamicPersistentTileSchedulerILi128ELi80ELi256ELi128ELb1ELb1ELb1ELb1ELb1ELb1EEEEEEEEEvNT_6ParamsE --------------------------
	.section	.nv.constant0._ZN7cutlass13device_kernelIN5flash11enable_sm90INS1_16FlashAttnFwdSm90INS1_25CollectiveMainloopFwdSm90ILi2EN4cute5tupleIJNS5_1CILi1EEES8_S8_EEENS6_IJNS7_ILi128EEENS7_ILi80EEENS7_ILi256EEEEEELi256ENS_10bfloat16_tEfNS_4arch4Sm90ELb1ELb0ELb1ELb1ELb0ELb0ELb0ELb1ELb1ELb1ELb1ELb0EEENS1_21CollectiveEpilogueFwdINS6_IJSA_SC_SB_EEES9_SE_SG_Li256ELb1ELb1ELb1ELb0EEENS1_36VarlenDynamicPersistentTileSchedulerILi128ELi80ELi256ELi128ELb1ELb1ELb1ELb1ELb1ELb1EEEEEEEEEvNT_6ParamsE,"a",@progbits
	.sectionflags	@""
	.align	4
.nv.constant0._ZN7cutlass13device_kernelIN5flash11enable_sm90INS1_16FlashAttnFwdSm90INS1_25CollectiveMainloopFwdSm90ILi2EN4cute5tupleIJNS5_1CILi1EEES8_S8_EEENS6_IJNS7_ILi128EEENS7_ILi80EEENS7_ILi256EEEEEELi256ENS_10bfloat16_tEfNS_4arch4Sm90ELb1ELb0ELb1ELb1ELb0ELb0ELb0ELb1ELb1ELb1ELb1ELb0EEENS1_21CollectiveEpilogueFwdINS6_IJSA_SC_SB_EEES9_SE_SG_Li256ELb1ELb1ELb1ELb0EEENS1_36VarlenDynamicPersistentTileSchedulerILi128ELi80ELi256ELi128ELb1ELb1ELb1ELb1ELb1ELb1EEEEEEEEEvNT_6ParamsE:
	.zero		3584


//--------------------- .nv.constant0._ZN7cutlass13device_kernelIN5flash11enable_sm90INS1_16FlashAttnFwdSm90INS1_25CollectiveMainloopFwdSm90ILi2EN4cute5tupleIJNS5_1CILi1EEES8_S8_EEENS6_IJNS7_ILi128EEENS7_ILi80EEENS7_ILi256EEEEEELi256ENS_10bfloat16_tEfNS_4arch4Sm90ELb1ELb0ELb1ELb1ELb0ELb1ELb0ELb1ELb1ELb1ELb1ELb0EEENS1_21CollectiveEpilogueFwdINS6_IJSA_SC_SB_EEES9_SE_SG_Li256ELb1ELb1ELb1ELb0EEENS1_36VarlenDynamicPersistentTileSchedulerILi128ELi80ELi256ELi128ELb1ELb1ELb1ELb1ELb1ELb1EEEEEEEEEvNT_6ParamsE --------------------------
	.section	.nv.constant0._ZN7cutlass13device_kernelIN5flash11enable_sm90INS1_16FlashAttnFwdSm90INS1_25CollectiveMainloopFwdSm90ILi2EN4cute5tupleIJNS5_1CILi1EEES8_S8_EEENS6_IJNS7_ILi128EEENS7_ILi80EEENS7_ILi256EEEEEELi256ENS_10bfloat16_tEfNS_4arch4Sm90ELb1ELb0ELb1ELb1ELb0ELb1ELb0ELb1ELb1ELb1ELb1ELb0EEENS1_21CollectiveEpilogueFwdINS6_IJSA_SC_SB_EEES9_SE_SG_Li256ELb1ELb1ELb1ELb0EEENS1_36VarlenDynamicPersistentTileSchedulerILi128ELi80ELi256ELi128ELb1ELb1ELb1ELb1ELb1ELb1EEEEEEEEEvNT_6ParamsE,"a",@progbits
	.sectionflags	@""
	.align	4
.nv.constant0._ZN7cutlass13device_kernelIN5flash11enable_sm90INS1_16FlashAttnFwdSm90INS1_25CollectiveMainloopFwdSm90ILi2EN4cute5tupleIJNS5_1CILi1EEES8_S8_EEENS6_IJNS7_ILi128EEENS7_ILi80EEENS7_ILi256EEEEEELi256ENS_10bfloat16_tEfNS_4arch4Sm90ELb1ELb0ELb1ELb1ELb0ELb1ELb0ELb1ELb1ELb1ELb1ELb0EEENS1_21CollectiveEpilogueFwdINS6_IJSA_SC_SB_EEES9_SE_SG_Li256ELb1ELb1ELb1ELb0EEENS1_36VarlenDynamicPersistentTileSchedulerILi128ELi80ELi256ELi128ELb1ELb1ELb1ELb1ELb1ELb1EEEEEEEEEvNT_6ParamsE:
	.zero		3584


//--------------------- SYMBOLS --------------------------

	.type		.nv.reservedSmem.offset0,@object
	.size		.nv.reservedSmem.offset0,0x4
